def gluon_wgmma(
    a_ptr,
    b_ptr,
    c_ptr,
    M,
    N,
    K,
    stride_am,
    stride_bk,
    stride_cm,
    BLOCK_M: gl.constexpr,
    BLOCK_N: gl.constexpr,
    BLOCK_K: gl.constexpr,
    DTYPE: gl.constexpr,
    A_LAYOUT: gl.constexpr,
    B_LAYOUT: gl.constexpr,
    C_LAYOUT: gl.constexpr,
    B_SHAPE: gl.constexpr,
    TRANS_B: gl.constexpr,
    NUM_BUFFERS: gl.constexpr,
    NUM_WARPS: gl.constexpr,
):
    a_desc = tma.make_tensor_descriptor(
        a_ptr, [M, K], [stride_am, 1], [BLOCK_M, BLOCK_K], A_LAYOUT
    )
    b_desc = tma.make_tensor_descriptor(
        b_ptr,
        [N, K] if TRANS_B else [K, N],
        [stride_bk, 1],
        B_SHAPE,
        B_LAYOUT,
    )
    c_desc = tma.make_tensor_descriptor(
        c_ptr, [M, N], [stride_cm, 1], [BLOCK_M, BLOCK_N], C_LAYOUT
    )

    a_bufs = gl.allocate_shared_memory(
        DTYPE, [NUM_BUFFERS, BLOCK_M, BLOCK_K], A_LAYOUT
    )
    b_bufs = gl.allocate_shared_memory(DTYPE, [NUM_BUFFERS] + B_SHAPE, B_LAYOUT)

    pid_m = gl.program_id(0)
    pid_n = gl.program_id(1)
    off_m = pid_m * BLOCK_M
    off_n = pid_n * BLOCK_N

    mma_layout: gl.constexpr = pick_wgmma_layout(DTYPE, BLOCK_M, BLOCK_N, NUM_WARPS)
    acc = warpgroup_mma_init(
        gl.zeros((BLOCK_M, BLOCK_N), dtype=gl.float32, layout=mma_layout)
    )

    bars = gl.allocate_shared_memory(
        gl.int64, [NUM_BUFFERS, 1], mbarrier.MBarrierLayout()
    )
    for i in gl.static_range(NUM_BUFFERS):
        mbarrier.init(bars.index(i), count=1)
    idx = 0
    phase = 0

    for k in range(0, K, BLOCK_K):
        a = a_bufs.index(idx)
        b = b_bufs.index(idx)
        bar = bars.index(idx)
        mbarrier.expect(bar, a_desc.block_type.nbytes + b_desc.block_type.nbytes)
        tma.async_copy_global_to_shared(a_desc, [off_m, k], bar, a)
        tma.async_copy_global_to_shared(
            b_desc, [off_n, k] if TRANS_B else [k, off_n], bar, b
        )
        mbarrier.wait(bar, phase=phase)

        if TRANS_B:
            b = b.permute((1, 0))
        acc = warpgroup_mma_wait(num_outstanding=0, deps=(acc,))
        acc = warpgroup_mma(a, b, acc, is_async=True)

        idx += 1
        if idx == NUM_BUFFERS:
            idx = 0
            phase ^= 1

    acc = warpgroup_mma_wait(num_outstanding=0, deps=(acc,))
    for i in gl.static_range(NUM_BUFFERS):
        mbarrier.invalidate(bars.index(i))

    c_smem = gl.allocate_shared_memory(DTYPE, [BLOCK_M, BLOCK_N], C_LAYOUT)
    c_smem.store(acc.to(DTYPE))
    fence_async_shared()
    tma.async_copy_shared_to_global(c_desc, [off_m, off_n], c_smem)
    tma.store_wait(pendings=0)

# config = {"BLOCK_K": 128, "BLOCK_M": 256, "BLOCK_N": 128, "arch": "sm_90", "dtype": "fp8e4m3", "num_buffers": 3, "num_warps": 4, "trans_b": 1}
# arch = sm_90


// ===== COMPILED SASS (sm_90a) =====

	.target	sm_90a

	.elftype	@"ET_EXEC"


//--------------------- .note.nv.tkinfo           --------------------------
	.section	.note.nv.tkinfo,"",@"SHT_NOTE"
	.sectionflags	@"SHF_NOTE_NV_TKINFO"
	.tkinfo
        /*0018*/ 	.word	0x00000002
        /*0030*/ 	.string	""
        /*0030*/ 	.string	"ptxas"
        /*0030*/ 	.string	"Cuda compilation tools, release 13.0, V13.0.88"
        /*0030*/ 	.string	"Build cuda_13.0.r13.0/compiler.36424714_0"
        /*0030*/ 	.string	"-v  -suppress-debug-info  -lineinfo  -arch sm_90a "



//--------------------- .note.nv.cuinfo           --------------------------
	.section	.note.nv.cuinfo,"",@"SHT_NOTE"
	.sectionflags	@"SHF_NOTE_NV_CUINFO"
        /*0018*/ 	.short	0x0002
        /*001a*/ 	.short	0x005a
        /*001c*/ 	.short	0x0082
	.zero		2


//--------------------- .nv.info                  --------------------------
	.section	.nv.info,"",@"SHT_CUDA_INFO"
	.align	4


	//----- nvinfo : EIATTR_REGCOUNT
	.align		4
        /*0000*/ 	.byte	0x04, 0x2f
        /*0002*/ 	.short	(.L_1 - .L_0)
	.align		4
.L_0:
        /*0004*/ 	.word	index@(gluon_wgmma)
        /*0008*/ 	.word	0x000000ff


	//----- nvinfo : EIATTR_FRAME_SIZE
	.align		4
.L_1:
        /*000c*/ 	.byte	0x04, 0x11
        /*000e*/ 	.short	(.L_3 - .L_2)
	.align		4
.L_2:
        /*0010*/ 	.word	index@(gluon_wgmma)
        /*0014*/ 	.word	0x00000200


	//----- nvinfo : EIATTR_MIN_STACK_SIZE
	.align		4
.L_3:
        /*0018*/ 	.byte	0x04, 0x12
        /*001a*/ 	.short	(.L_5 - .L_4)
	.align		4
.L_4:
        /*001c*/ 	.word	index@(gluon_wgmma)
        /*0020*/ 	.word	0x00000200
.L_5:


//--------------------- .nv.compat                --------------------------
	.section	.nv.compat,"",@"SHT_CUDA_COMPAT_INFO"
	.align	4
        /*0000*/ 	.byte	0x02, 0x09, 0x01, 0x00, 0x02, 0x02, 0x04, 0x00, 0x02, 0x05, 0x05, 0x00, 0x03, 0x07, 0x01, 0x01
        /*0010*/ 	.byte	0x02, 0x03, 0x03, 0x00, 0x02, 0x06, 0x01, 0x00, 0x04, 0x0b, 0x08, 0x00, 0x00, 0x00, 0x00, 0x00
        /*0020*/ 	.byte	0x00, 0x00, 0x00, 0x00


//--------------------- .nv.info.gluon_wgmma      --------------------------
	.section	.nv.info.gluon_wgmma,"",@"SHT_CUDA_INFO"
	.sectionflags	@""
	.align	4


	//----- nvinfo : EIATTR_CUDA_API_VERSION
	.align		4
        /*0000*/ 	.byte	0x04, 0x37
        /*0002*/ 	.short	(.L_7 - .L_6)
.L_6:
        /*0004*/ 	.word	0x00000082


	//----- nvinfo : EIATTR_KPARAM_INFO
	.align		4
.L_7:
        /*0008*/ 	.byte	0x04, 0x17
        /*000a*/ 	.short	(.L_9 - .L_8)
.L_8:
        /*000c*/ 	.word	0x00000000
        /*0010*/ 	.short	0x000a
        /*0012*/ 	.short	0x0048
        /*0014*/ 	.byte	0x00, 0xf4, 0x21, 0x00


	//----- nvinfo : EIATTR_KPARAM_INFO
	.align		4
.L_9:
        /*0018*/ 	.byte	0x04, 0x17
        /*001a*/ 	.short	(.L_11 - .L_10)
.L_10:
        /*001c*/ 	.word	0x00000000
        /*0020*/ 	.short	0x0009
        /*0022*/ 	.short	0x0040
        /*0024*/ 	.byte	0x00, 0xf4, 0x21, 0x00


	//----- nvinfo : EIATTR_KPARAM_INFO
	.align		4
.L_11:
        /*0028*/ 	.byte	0x04, 0x17
        /*002a*/ 	.short	(.L_13 - .L_12)
.L_12:
        /*002c*/ 	.word	0x00000000
        /*0030*/ 	.short	0x0008
        /*0032*/ 	.short	0x0038
        /*0034*/ 	.byte	0x00, 0xf0, 0x21, 0x00


	//----- nvinfo : EIATTR_KPARAM_INFO
	.align		4
.L_13:
        /*0038*/ 	.byte	0x04, 0x17
        /*003a*/ 	.short	(.L_15 - .L_14)
.L_14:
        /*003c*/ 	.word	0x00000000
        /*0040*/ 	.short	0x0007
        /*0042*/ 	.short	0x0030
        /*0044*/ 	.byte	0x00, 0xf0, 0x21, 0x00


	//----- nvinfo : EIATTR_KPARAM_INFO
	.align		4
.L_15:
        /*0048*/ 	.byte	0x04, 0x17
        /*004a*/ 	.short	(.L_17 - .L_16)
.L_16:
        /*004c*/ 	.word	0x00000000
        /*0050*/ 	.short	0x0006
        /*0052*/ 	.short	0x0028
        /*0054*/ 	.byte	0x00, 0xf0, 0x21, 0x00


	//----- nvinfo : EIATTR_KPARAM_INFO
	.align		4
.L_17:
        /*0058*/ 	.byte	0x04, 0x17
        /*005a*/ 	.short	(.L_19 - .L_18)
.L_18:
        /*005c*/ 	.word	0x00000000
        /*0060*/ 	.short	0x0005
        /*0062*/ 	.short	0x0020
        /*0064*/ 	.byte	0x00, 0xf0, 0x11, 0x00


	//----- nvinfo : EIATTR_KPARAM_INFO
	.align		4
.L_19:
        /*0068*/ 	.byte	0x04, 0x17
        /*006a*/ 	.short	(.L_21 - .L_20)
.L_20:
        /*006c*/ 	.word	0x00000000
        /*0070*/ 	.short	0x0004
        /*0072*/ 	.short	0x001c
        /*0074*/ 	.byte	0x00, 0xf0, 0x11, 0x00


	//----- nvinfo : EIATTR_KPARAM_INFO
	.align		4
.L_21:
        /*0078*/ 	.byte	0x04, 0x17
        /*007a*/ 	.short	(.L_23 - .L_22)
.L_22:
        /*007c*/ 	.word	0x00000000
        /*0080*/ 	.short	0x0003
        /*0082*/ 	.short	0x0018
        /*0084*/ 	.byte	0x00, 0xf0, 0x11, 0x00


	//----- nvinfo : EIATTR_KPARAM_INFO
	.align		4
.L_23:
        /*0088*/ 	.byte	0x04, 0x17
        /*008a*/ 	.short	(.L_25 - .L_24)
.L_24:
        /*008c*/ 	.word	0x00000000
        /*0090*/ 	.short	0x0002
        /*0092*/ 	.short	0x0010
        /*0094*/ 	.byte	0x00, 0xf4, 0x21, 0x00


	//----- nvinfo : EIATTR_KPARAM_INFO
	.align		4
.L_25:
        /*0098*/ 	.byte	0x04, 0x17
        /*009a*/ 	.short	(.L_27 - .L_26)
.L_26:
        /*009c*/ 	.word	0x00000000
        /*00a0*/ 	.short	0x0001
        /*00a2*/ 	.short	0x0008
        /*00a4*/ 	.byte	0x00, 0xf4, 0x21, 0x00


	//----- nvinfo : EIATTR_KPARAM_INFO
	.align		4
.L_27:
        /*00a8*/ 	.byte	0x04, 0x17
        /*00aa*/ 	.short	(.L_29 - .L_28)
.L_28:
        /*00ac*/ 	.word	0x00000000
        /*00b0*/ 	.short	0x0000
        /*00b2*/ 	.short	0x0000
        /*00b4*/ 	.byte	0x00, 0xf4, 0x21, 0x00


	//----- nvinfo : EIATTR_SPARSE_MMA_MASK
	.align		4
.L_29:
        /*00b8*/ 	.byte	0x03, 0x50
        /*00ba*/ 	.short	0x0000


	//----- nvinfo : EIATTR_MAXREG_COUNT
	.align		4
        /*00bc*/ 	.byte	0x03, 0x1b
        /*00be*/ 	.short	0x00ff


	//----- nvinfo : EIATTR_NUM_BARRIERS
	.align		4
        /*00c0*/ 	.byte	0x02, 0x4c
        /*00c2*/ 	.byte	0x01
	.zero		1


	//----- nvinfo : EIATTR_ANNOTATIONS
	.align		4
        /*00c4*/ 	.byte	0x04, 0x55
        /*00c6*/ 	.short	(.L_31 - .L_30)


	//   ....[0]....
.L_30:
        /*00c8*/ 	.word	0x00000001
        /*00cc*/ 	.byte	0xa0, 0x10, 0x00, 0x00, 0x01, 0x00, 0x00, 0x00, 0xe0, 0x10, 0x00, 0x00, 0x01, 0x00, 0x00, 0x00
        /* <DEDUP_REMOVED lines=162> */
        /*0afc*/ 	.byte	0x50, 0x3c, 0x00, 0x00, 0x01, 0x00, 0x00, 0x00, 0x70, 0x3c, 0x00, 0x00


	//----- nvinfo : EIATTR_MERCURY_ISA_VERSION
	.align		4
.L_31:
        /*0b08*/ 	.byte	0x03, 0x5f
        /*0b0a*/ 	.short	0x0101


	//----- nvinfo : EIATTR_INT_WARP_WIDE_INSTR_OFFSETS
	.align		4
        /*0b0c*/ 	.byte	0x04, 0x31
        /*0b0e*/ 	.short	(.L_33 - .L_32)


	//   ....[0]....
.L_32:
        /*0b10*/ 	.word	0x00001b70


	//   ....[1]....
        /*0b14*/ 	.word	0x00001b90


	//   ....[2]....
        /*0b18*/ 	.word	0x00001ba0


	//   ....[3]....
        /*0b1c*/ 	.word	0x00001c80


	//   ....[4]....
        /*0b20*/ 	.word	0x00002830


	//   ....[5]....
        /*0b24*/ 	.word	0x00002840


	//   ....[6]....
        /*0b28*/ 	.word	0x000028b0


	//   ....[7]....
        /*0b2c*/ 	.word	0x000028c0


	//   ....[8]....
        /*0b30*/ 	.word	0x000045b0


	//   ....[9]....
        /*0b34*/ 	.word	0x000045c0


	//----- nvinfo : EIATTR_COOP_GROUP_MASK_REGIDS
	.align		4
.L_33:
        /*0b38*/ 	.byte	0x04, 0x29
        /*0b3a*/ 	.short	(.L_35 - .L_34)


	//   ....[0]....
.L_34:
        /*0b3c*/ 	.word	0xffffffff


	//   ....[1]....
        /*0b40*/ 	.word	0xffffffff


	//   ....[2]....
        /*0b44*/ 	.word	0xffffffff


	//----- nvinfo : EIATTR_COOP_GROUP_INSTR_OFFSETS
	.align		4
.L_35:
        /*0b48*/ 	.byte	0x04, 0x28
        /*0b4a*/ 	.short	(.L_37 - .L_36)


	//   ....[0]....
.L_36:
        /*0b4c*/ 	.word	0x00000160


	//   ....[1]....
        /*0b50*/ 	.word	0x000006f0


	//   ....[2]....
        /*0b54*/ 	.word	0x00000cc0


	//----- nvinfo : EIATTR_MBARRIER_INSTR_OFFSETS
	.align		4
.L_37:
        /*0b58*/ 	.byte	0x04, 0x39
        /*0b5a*/ 	.short	(.L_39 - .L_38)


	//   ....[0]....
.L_38:
        /*0b5c*/ 	.word	0x00001d00
        /*0b60*/ 	.word	0x000000ff
        /*0b64*/ 	.word	0x00024000
        /*0b68*/ 	.short	0x0100
        /*0b6a*/ 	.byte	0x20
	.zero		1


	//   ....[1]....
        /*0b6c*/ 	.word	0x00001d20
        /*0b70*/ 	.word	0x000000ff
        /*0b74*/ 	.word	0x00024008
        /*0b78*/ 	.short	0x0100
        /*0b7a*/ 	.byte	0x20
	.zero		1


	//   ....[2]....
        /*0b7c*/ 	.word	0x00001d40
        /*0b80*/ 	.word	0x000000ff
        /*0b84*/ 	.word	0x00024010
        /*0b88*/ 	.short	0x0100
        /*0b8a*/ 	.byte	0x20
	.zero		1


	//   ....[3]....
        /*0b8c*/ 	.word	0x00002970
        /*0b90*/ 	.word	0x000000ff
        /*0b94*/ 	.word	0x00024000
        /*0b98*/ 	.short	0x010a
        /*0b9a*/ 	.byte	0x18
	.zero		1


	//   ....[4]....
        /*0b9c*/ 	.word	0x000037a0
        /*0ba0*/ 	.word	0x000000ff
        /*0ba4*/ 	.word	0x00024000
        /*0ba8*/ 	.short	0x0108
        /*0baa*/ 	.byte	0x20
	.zero		1


	//   ....[5]....
        /*0bac*/ 	.word	0x00003820
        /*0bb0*/ 	.word	0x000000ff
        /*0bb4*/ 	.word	0x00024008
        /*0bb8*/ 	.short	0x0108
        /*0bba*/ 	.byte	0x20
	.zero		1


	//   ....[6]....
        /*0bbc*/ 	.word	0x000038a0
        /*0bc0*/ 	.word	0x000000ff
        /*0bc4*/ 	.word	0x00024010
        /*0bc8*/ 	.short	0x0108
        /*0bca*/ 	.byte	0x20
	.zero		1


	//   ....[7]....
        /*0bcc*/ 	.word	0x00004e30
        /*0bd0*/ 	.word	0x000000ff
        /*0bd4*/ 	.word	0x00024000
        /*0bd8*/ 	.short	0x010a
        /*0bda*/ 	.byte	0x18
	.zero		1


	//----- nvinfo : EIATTR_NUM_MBARRIERS
	.align		4
.L_39:
        /*0bdc*/ 	.byte	0x03, 0x38
        /*0bde*/ 	.short	0x0003


	//----- nvinfo : EIATTR_EXIT_INSTR_OFFSETS
	.align		4
        /*0be0*/ 	.byte	0x04, 0x1c
        /*0be2*/ 	.short	(.L_41 - .L_40)


	//   ....[0]....
.L_40:
        /*0be4*/ 	.word	0x00004e20


	//----- nvinfo : EIATTR_REQNTID
	.align		4
.L_41:
        /*0be8*/ 	.byte	0x04, 0x10
        /*0bea*/ 	.short	(.L_43 - .L_42)
.L_42:
        /*0bec*/ 	.word	0x00000080
        /*0bf0*/ 	.word	0x00000001
        /*0bf4*/ 	.word	0x00000001


	//----- nvinfo : EIATTR_CRS_STACK_SIZE
	.align		4
.L_43:
        /*0bf8*/ 	.byte	0x04, 0x1e
        /*0bfa*/ 	.short	(.L_45 - .L_44)
.L_44:
        /*0bfc*/ 	.word	0x00000000


	//----- nvinfo : EIATTR_CBANK_PARAM_SIZE
	.align		4
.L_45:
        /*0c00*/ 	.byte	0x03, 0x19
        /*0c02*/ 	.short	0x0050


	//----- nvinfo : EIATTR_PARAM_CBANK
	.align		4
        /*0c04*/ 	.byte	0x04, 0x0a
        /*0c06*/ 	.short	(.L_47 - .L_46)
	.align		4
.L_46:
        /*0c08*/ 	.word	index@(.nv.constant0.gluon_wgmma)
        /*0c0c*/ 	.short	0x0210
        /*0c0e*/ 	.short	0x0050


	//----- nvinfo : EIATTR_SW_WAR
	.align		4
.L_47:
        /*0c10*/ 	.byte	0x04, 0x36
        /*0c12*/ 	.short	(.L_49 - .L_48)
.L_48:
        /*0c14*/ 	.word	0x00000008
.L_49:


//--------------------- .nv.callgraph             --------------------------
	.section	.nv.callgraph,"",@"SHT_CUDA_CALLGRAPH"
	.align	4
	.sectionentsize	8
	.align		4
        /*0000*/ 	.word	0x00000000
	.align		4
        /*0004*/ 	.word	0xffffffff
	.align		4
        /*0008*/ 	.word	0x00000000
	.align		4
        /*000c*/ 	.word	0xfffffffe
	.align		4
        /*0010*/ 	.word	0x00000000
	.align		4
        /*0014*/ 	.word	0xfffffffd
	.align		4
        /*0018*/ 	.word	0x00000000
	.align		4
        /*001c*/ 	.word	0xfffffffc


//--------------------- .text.gluon_wgmma         --------------------------
	.section	.text.gluon_wgmma,"ax",@progbits
	.align	128
        .global         gluon_wgmma
        .type           gluon_wgmma,@function
        .size           gluon_wgmma,(.L_x_53 - gluon_wgmma)
        .other          gluon_wgmma,@"STO_CUDA_ENTRY STV_DEFAULT"
gluon_wgmma:
.text.gluon_wgmma:
[----:B------:R-:W1:Y:S01]  /*0000*/  LDC R1, c[0x0][0x28] ;  /* 0x00000a00ff017b82 */ /* 0x000e620000000800 */
[----:B------:R-:W2:Y:S07]  /*0010*/  S2R R7, SR_TID.X ;  /* 0x0000000000077919 */ /* 0x000eae0000002100 */
[----:B------:R-:W3:Y:S01]  /*0020*/  S2UR UR6, SR_CgaCtaId ;  /* 0x00000000000679c3 */ /* 0x000ee20000008800 */
[----:B------:R-:W-:Y:S01]  /*0030*/  UMOV UR32, 0x400 ;  /* 0x0000040000207882 */ /* 0x000fe20000000000 */
[----:B------:R-:W-:Y:S01]  /*0040*/  ULDC UR8, c[0x0][0xc] ;  /* 0x0000030000087ab9 */ /* 0x000fe20000000800 */
[----:B------:R-:W-:Y:S01]  /*0050*/  ULDC.64 UR12, c[0x0][0x250] ;  /* 0x00009400000c7ab9 */ /* 0x000fe20000000a00 */
[----:B------:R-:W-:Y:S01]  /*0060*/  UMOV UR35, URZ ;  /* 0x0000003f00237c82 */ /* 0x000fe20008000000 */
[----:B------:R-:W-:Y:S01]  /*0070*/  BSSY B0, `(.L_x_0) ;  /* 0x000001e000007945 */ /* 0x000fe20003800000 */
[----:B-1----:R-:W-:-:S02]  /*0080*/  VIADD R1, R1, 0xfffffe00 ;  /* 0xfffffe0001017836 */ /* 0x002fc40000000000 */
[----:B------:R-:W1:Y:S08]  /*0090*/  LDC R12, c[0x0][0x230] ;  /* 0x00008c00ff0c7b82 */ /* 0x000e700000000800 */
[----:B------:R-:W-:Y:S08]  /*00a0*/  S2UR UR4, SR_CTAID.Y ;  /* 0x00000000000479c3 */ /* 0x000ff00000002600 */
[----:B------:R-:W4:Y:S01]  /*00b0*/  S2UR UR7, SR_CTAID.Z ;  /* 0x00000000000779c3 */ /* 0x000f220000002700 */
[----:B---3--:R-:W-:-:S03]  /*00c0*/  ULEA UR32, UR6, UR32, 0x18 ;  /* 0x0000002006207291 */ /* 0x008fc6000f8ec03f */
[----:B------:R-:W-:Y:S01]  /*00d0*/  ULDC UR6, c[0x0][0x10] ;  /* 0x0000040000067ab9 */ /* 0x000fe20000000800 */
[----:B--2---:R-:W-:-:S03]  /*00e0*/  LOP3.LUT R2, R7, 0x7f, RZ, 0xc0, !PT ;  /* 0x0000007f07027812 */ /* 0x004fc600078ec0ff */
[----:B------:R-:W2:Y:S01]  /*00f0*/  S2UR UR5, SR_CTAID.X ;  /* 0x00000000000579c3 */ /* 0x000ea20000002500 */
[----:B-1----:R-:W-:Y:S01]  /*0100*/  VIADD R6, R12, 0xffffffff ;  /* 0xffffffff0c067836 */ /* 0x002fe20000000000 */
[C---:B------:R-:W-:Y:S02]  /*0110*/  ISETP.GE.U32.AND P0, PT, R2.reuse, 0x20, PT ;  /* 0x000000200200780c */ /* 0x040fe40003f06070 */
[C---:B------:R-:W-:Y:S02]  /*0120*/  ISETP.NE.U32.AND P2, PT, R2.reuse, RZ, PT ;  /* 0x000000ff0200720c */ /* 0x040fe40003f45070 */
[----:B------:R-:W-:Y:S02]  /*0130*/  LEA R0, R2, UR32, 0x2 ;  /* 0x0000002002007c11 */ /* 0x000fe4000f8e10ff */
[----:B------:R-:W1:Y:S07]  /*0140*/  LDC R8, c[0x0][0x228] ;  /* 0x00008a00ff087b82 */ /* 0x000e6e0000000800 */
[----:B------:R3:W-:Y:S01]  /*0150*/  @!P0 STS [R0], RZ ;  /* 0x000000ff00008388 */ /* 0x0007e20000000800 */
[----:B------:R-:W-:-:S03]  /*0160*/  NOP ;  /* 0x0000000000007918 */ /* 0x000fc60000000000 */
[----:B------:R3:W-:Y:S01]  /*0170*/  @!P2 STS [UR32+0x20], R6 ;  /* 0x00002006ff00a988 */ /* 0x0007e20008000820 */
[----:B----4-:R-:W-:-:S04]  /*0180*/  UIMAD UR6, UR7, UR6, UR4 ;  /* 0x00000006070672a4 */ /* 0x010fc8000f8e0204 */
[----:B--2---:R-:W-:-:S04]  /*0190*/  UIMAD UR6, UR6, UR8, UR5 ;  /* 0x00000008060672a4 */ /* 0x004fc8000f8e0205 */
[----:B------:R-:W-:Y:S01]  /*01a0*/  UIMAD UR10, UR6, 0x180, URZ ;  /* 0x00000180060a78a4 */ /* 0x000fe2000f8e023f */
[----:B-1----:R-:W-:-:S03]  /*01b0*/  VIADD R8, R8, 0xffffffff ;  /* 0xffffffff08087836 */ /* 0x002fc60000000000 */
[----:B------:R-:W-:-:S04]  /*01c0*/  UIADD3 UR6, UP0, UR10, UR12, URZ ;  /* 0x0000000c0a067290 */ /* 0x000fc8000ff1e03f */
[----:B------:R-:W-:Y:S01]  /*01d0*/  ULEA.HI.X.SX32 UR7, UR10, UR13, 0x1, UP0 ;  /* 0x0000000d0a077291 */ /* 0x000fe200080f0e3f */
[----:B---3--:R-:W-:Y:S11]  /*01e0*/  @P2 BRA `(.L_x_1) ;  /* 0x0000000000182947 */ /* 0x008ff60003800000 */
[----:B------:R-:W1:Y:S01]  /*01f0*/  LDS R3, [UR32+0x8] ;  /* 0x00000820ff037984 */ /* 0x000e620008000800 */
[----:B------:R-:W2:Y:S01]  /*0200*/  LDC.64 R10, c[0x0][0x210] ;  /* 0x00008400ff0a7b82 */ /* 0x000ea20000000a00 */
[----:B------:R-:W-:Y:S02]  /*0210*/  IMAD.MOV.U32 R4, RZ, RZ, 0x70 ;  /* 0x00000070ff047424 */ /* 0x000fe400078e00ff */
[----:B--2---:R2:W-:Y:S03]  /*0220*/  STS.64 [UR32], R10 ;  /* 0x0000000aff007988 */ /* 0x0045e60008000a20 */
[----:B-1----:R-:W-:-:S05]  /*0230*/  LOP3.LUT R3, R3, 0x10, R4, 0xd8, !PT ;  /* 0x0000001003037812 */ /* 0x002fca00078ed804 */
[----:B------:R2:W-:Y:S02]  /*0240*/  STS [UR32+0x8], R3 ;  /* 0x00000803ff007988 */ /* 0x0005e40008000820 */
.L_x_1:
[----:B------:R-:W-:Y:S05]  /*0250*/  BSYNC B0 ;  /* 0x0000000000007941 */ /* 0x000fea0003800000 */
.L_x_0:
[----:B------:R-:W-:Y:S04]  /*0260*/  BSSY B0, `(.L_x_2) ;  /* 0x000000a000007945 */ /* 0x000fe80003800000 */
[----:B------:R-:W-:Y:S05]  /*0270*/  @P2 BRA `(.L_x_3) ;  /* 0x0000000000202947 */ /* 0x000fea0003800000 */
[----:B--2---:R-:W1:Y:S01]  /*0280*/  LDS R3, [UR32+0x34] ;  /* 0x00003420ff037984 */ /* 0x004e620008000800 */
[----:B------:R-:W-:Y:S02]  /*0290*/  IMAD.MOV.U32 R4, RZ, RZ, 0x7f000000 ;  /* 0x7f000000ff047424 */ /* 0x000fe400078e00ff */
[----:B------:R-:W-:Y:S01]  /*02a0*/  @!P2 IMAD.MOV.U32 R5, RZ, RZ, 0xff ;  /* 0x000000ffff05a424 */ /* 0x000fe200078e00ff */
[----:B------:R-:W2:Y:S02]  /*02b0*/  @!P2 LDS R10, [UR32+0x38] ;  /* 0x00003820ff0aa984 */ /* 0x000ea40008000800 */
[----:B-1----:R-:W-:Y:S02]  /*02c0*/  LOP3.LUT R3, R3, 0xff000000, R4, 0xb8, !PT ;  /* 0xff00000003037812 */ /* 0x002fe400078eb804 */
[----:B--2---:R-:W-:-:S03]  /*02d0*/  @!P2 LOP3.LUT R4, R10, 0xff, R5, 0xb8, !PT ;  /* 0x000000ff0a04a812 */ /* 0x004fc600078eb805 */
[----:B------:R1:W-:Y:S04]  /*02e0*/  STS [UR32+0x34], R3 ;  /* 0x00003403ff007988 */ /* 0x0003e80008000820 */
[----:B------:R1:W-:Y:S02]  /*02f0*/  @!P2 STS [UR32+0x38], R4 ;  /* 0x00003804ff00a988 */ /* 0x0003e40008000820 */
.L_x_3:
[----:B------:R-:W-:Y:S05]  /*0300*/  BSYNC B0 ;  /* 0x0000000000007941 */ /* 0x000fea0003800000 */
.L_x_2:
[----:B------:R-:W-:Y:S04]  /*0310*/  BSSY B0, `(.L_x_4) ;  /* 0x000000a000007945 */ /* 0x000fe80003800000 */
[----:B------:R-:W-:Y:S05]  /*0320*/  @P2 BRA `(.L_x_5) ;  /* 0x0000000000202947 */ /* 0x000fea0003800000 */
[----:B-12---:R-:W1:Y:S01]  /*0330*/  LDS R3, [UR32+0x1c] ;  /* 0x00001c20ff037984 */ /* 0x006e620008000800 */
[----:B------:R-:W2:Y:S03]  /*0340*/  LDC.64 R4, c[0x0][0x238] ;  /* 0x00008e00ff047b82 */ /* 0x000ea60000000a00 */
[----:B------:R3:W-:Y:S01]  /*0350*/  STS [UR32+0x24], R8 ;  /* 0x00002408ff007988 */ /* 0x0007e20008000820 */
[--C-:B--2---:R-:W-:Y:S02]  /*0360*/  SHF.R.U32.HI R10, RZ, 0x4, R5.reuse ;  /* 0x00000004ff0a7819 */ /* 0x104fe40000011605 */
[----:B------:R-:W-:-:S05]  /*0370*/  SHF.R.U64 R4, R4, 0x4, R5 ;  /* 0x0000000404047819 */ /* 0x000fca0000001205 */
[----:B------:R3:W-:Y:S01]  /*0380*/  STS [UR32+0xc], R4 ;  /* 0x00000c04ff007988 */ /* 0x0007e20008000820 */
[----:B-1----:R-:W-:-:S05]  /*0390*/  LOP3.LUT R3, R3, 0xf, R10, 0xb8, !PT ;  /* 0x0000000f03037812 */ /* 0x002fca00078eb80a */
[----:B------:R3:W-:Y:S02]  /*03a0*/  STS [UR32+0x1c], R3 ;  /* 0x00001c03ff007988 */ /* 0x0007e40008000820 */
.L_x_5:
[----:B------:R-:W-:Y:S05]  /*03b0*/  BSYNC B0 ;  /* 0x0000000000007941 */ /* 0x000fea0003800000 */
.L_x_4:
[----:B------:R-:W-:Y:S04]  /*03c0*/  BSSY B1, `(.L_x_6) ;  /* 0x000001d000017945 */ /* 0x000fe80003800000 */
[----:B------:R-:W-:Y:S04]  /*03d0*/  BSSY B0, `(.L_x_7) ;  /* 0x0000018000007945 */ /* 0x000fe80003800000 */
[----:B------:R-:W-:Y:S05]  /*03e0*/  @P2 BRA `(.L_x_8) ;  /* 0x00000000001c2947 */ /* 0x000fea0003800000 */
[----:B-123--:R-:W1:Y:S02]  /*03f0*/  LDS R3, [UR32+0x34] ;  /* 0x00003420ff037984 */ /* 0x00ee640008000800 */
[----:B-1----:R-:W-:-:S05]  /*0400*/  LOP3.LUT R3, R3, 0x7, RZ, 0xb8, !PT ;  /* 0x0000000703037812 */ /* 0x002fca00078eb8ff */
[----:B------:R1:W-:Y:S01]  /*0410*/  STS [UR32+0x34], R3 ;  /* 0x00003403ff007988 */ /* 0x0003e20008000820 */
[----:B------:R-:W-:Y:S05]  /*0420*/  @P2 BRA `(.L_x_9) ;  /* 0x00000000001c2947 */ /* 0x000fea0003800000 */
[----:B-1----:R-:W1:Y:S02]  /*0430*/  LDS R3, [UR32+0x34] ;  /* 0x00003420ff037984 */ /* 0x002e640008000800 */
[----:B-1----:R-:W-:-:S05]  /*0440*/  LOP3.LUT R3, R3, 0x38, RZ, 0xb8, !PT ;  /* 0x0000003803037812 */ /* 0x002fca00078eb8ff */
[----:B------:R4:W-:Y:S02]  /*0450*/  STS [UR32+0x34], R3 ;  /* 0x00003403ff007988 */ /* 0x0009e40008000820 */
.L_x_8:
[----:B------:R-:W-:Y:S05]  /*0460*/  @P2 BRA `(.L_x_10) ;  /* 0x00000000001c2947 */ /* 0x000fea0003800000 */
[----:B-1234-:R-:W1:Y:S02]  /*0470*/  LDS R3, [UR32+0x8] ;  /* 0x00000820ff037984 */ /* 0x01ee640008000800 */
[----:B-1----:R-:W-:-:S05]  /*0480*/  LOP3.LUT R3, R3, 0x780, RZ, 0xb8, !PT ;  /* 0x0000078003037812 */ /* 0x002fca00078eb8ff */
[----:B------:R2:W-:Y:S02]  /*0490*/  STS [UR32+0x8], R3 ;  /* 0x00000803ff007988 */ /* 0x0005e40008000820 */
.L_x_9:
[----:B------:R-:W-:Y:S05]  /*04a0*/  @P2 BRA `(.L_x_11) ;  /* 0x0000000000282947 */ /* 0x000fea0003800000 */
[----:B-12---:R-:W1:Y:S02]  /*04b0*/  LDS R3, [UR32+0x8] ;  /* 0x00000820ff037984 */ /* 0x006e640008000800 */
[----:B-1----:R-:W-:-:S05]  /*04c0*/  LOP3.LUT R3, R3, 0x1800, RZ, 0xb8, !PT ;  /* 0x0000180003037812 */ /* 0x002fca00078eb8ff */
[----:B------:R1:W-:Y:S02]  /*04d0*/  STS [UR32+0x8], R3 ;  /* 0x00000803ff007988 */ /* 0x0003e40008000820 */
.L_x_10:
[----:B------:R-:W-:Y:S05]  /*04e0*/  @P2 BREAK B0 ;  /* 0x0000000000002942 */ /* 0x000fea0003800000 */
[----:B------:R-:W-:Y:S05]  /*04f0*/  @P2 BRA `(.L_x_12) ;  /* 0x0000000000242947 */ /* 0x000fea0003800000 */
[----:B-1-3--:R-:W1:Y:S01]  /*0500*/  LDS R4, [UR32+0x8] ;  /* 0x00000820ff047984 */ /* 0x00ae620008000800 */
[----:B--2-4-:R-:W-:-:S05]  /*0510*/  IMAD.MOV.U32 R3, RZ, RZ, 0x6000 ;  /* 0x00006000ff037424 */ /* 0x014fca00078e00ff */
[----:B-1----:R-:W-:-:S04]  /*0520*/  LOP3.LUT R3, R4, 0x6000, R3, 0xd8, !PT ;  /* 0x0000600004037812 */ /* 0x002fc800078ed803 */
[----:B------:R-:W-:-:S05]  /*0530*/  LOP3.LUT R3, R3, 0x400000, RZ, 0xb8, !PT ;  /* 0x0040000003037812 */ /* 0x000fca00078eb8ff */
[----:B------:R3:W-:Y:S02]  /*0540*/  STS [UR32+0x8], R3 ;  /* 0x00000803ff007988 */ /* 0x0007e40008000820 */
.L_x_11:
[----:B------:R-:W-:Y:S05]  /*0550*/  BSYNC B0 ;  /* 0x0000000000007941 */ /* 0x000fea0003800000 */
.L_x_7:
[----:B-123--:R-:W1:Y:S02]  /*0560*/  @!P2 LDS R3, [UR32+0x8] ;  /* 0x00000820ff03a984 */ /* 0x00ee640008000800 */
[----:B-1----:R-:W-:-:S05]  /*0570*/  @!P2 LOP3.LUT R3, R3, 0x8000, RZ, 0xb8, !PT ;  /* 0x000080000303a812 */ /* 0x002fca00078eb8ff */
[----:B------:R1:W-:Y:S02]  /*0580*/  @!P2 STS [UR32+0x8], R3 ;  /* 0x00000803ff00a988 */ /* 0x0003e40008000820 */
.L_x_12:
[----:B------:R-:W-:Y:S05]  /*0590*/  BSYNC B1 ;  /* 0x0000000000017941 */ /* 0x000fea0003800000 */
.L_x_6:
[----:B------:R-:W-:Y:S05]  /*05a0*/  WARPSYNC.ALL ;  /* 0x0000000000007948 */ /* 0x000fea0003800000 */
[----:B------:R-:W-:Y:S05]  /*05b0*/  @P0 BRA `(.L_x_13) ;  /* 0x0000000000280947 */ /* 0x000fea0003800000 */
[----:B-1234-:R-:W1:Y:S01]  /*05c0*/  S2R R3, SR_LANEID ;  /* 0x0000000000037919 */ /* 0x01ee620000000000 */
[----:B------:R-:W-:Y:S05]  /*05d0*/  WARPSYNC.ALL ;  /* 0x0000000000007948 */ /* 0x000fea0003800000 */
[----:B-1----:R-:W-:-:S05]  /*05e0*/  IMAD.SHL.U32 R3, R3, 0x4, RZ ;  /* 0x0000000403037824 */ /* 0x002fca00078e00ff */
[----:B------:R-:W1:Y:S01]  /*05f0*/  LDS R9, [R3+UR32] ;  /* 0x0000002003097984 */ /* 0x000e620008000800 */
[----:B------:R-:W-:-:S05]  /*0600*/  IADD3 R4, P1, R3, UR6, RZ ;  /* 0x0000000603047c10 */ /* 0x000fca000ff3e0ff */
[----:B------:R-:W-:-:S05]  /*0610*/  IMAD.X R5, RZ, RZ, UR7, P1 ;  /* 0x00000007ff057e24 */ /* 0x000fca00088e06ff */
[----:B-1----:R1:W5:Y:S01]  /*0620*/  ATOMG.E.EXCH.STRONG.GPU PT, RZ, [R4], R9 ;  /* 0x0000000904ff73a8 */ /* 0x00236200041ee100 */
[----:B------:R-:W-:-:S04]  /*0630*/  DEPBAR {5,4,3,2,1,0} ;  /* 0x0000003f0000791a */ /* 0x000fc80000000000 */
[----:B------:R1:W-:Y:S01]  /*0640*/  UTMACCTL.IV [UR6] ;  /* 0x00000000060079b9 */ /* 0x0003e20008000000 */
[----:B------:R-:W-:Y:S01]  /*0650*/  NOP ;  /* 0x0000000000007918 */ /* 0x000fe20000000000 */
.L_x_13:
[----:B------:R-:W-:Y:S05]  /*0660*/  @P0 BRA `(.L_x_14) ;  /* 0x00000000000c0947 */ /* 0x000fea0003800000 */
[----:B------:R0:W-:Y:S01]  /*0670*/  UTMACMDFLUSH ;  /* 0x00000000000079b7 */ /* 0x0001e20000000000 */
[----:B------:R-:W-:Y:S05]  /*0680*/  @P0 BRA `(.L_x_14) ;  /* 0x0000000000040947 */ /* 0x000fea0003800000 */
[----:B------:R-:W-:-:S04]  /*0690*/  DEPBAR.LE SB0, 0x0 ;  /* 0x000080000000791a */ /* 0x000fc80000000000 */
.L_x_14:
[----:B------:R-:W-:Y:S05]  /*06a0*/  WARPSYNC.ALL ;  /* 0x0000000000007948 */ /* 0x000fea0003800000 */
[----:B-----5:R-:W-:Y:S06]  /*06b0*/  BAR.SYNC.DEFER_BLOCKING 0x0 ;  /* 0x0000000000007b1d */ /* 0x020fec0000010000 */
[----:B------:R-:W-:Y:S02]  /*06c0*/  BSSY B1, `(.L_x_15) ;  /* 0x000000b000017945 */ /* 0x000fe40003800000 */
[----:B------:R-:W-:Y:S06]  /*06d0*/  BAR.SYNC.DEFER_BLOCKING 0x0 ;  /* 0x0000000000007b1d */ /* 0x000fec0000010000 */
[----:B------:R1:W-:Y:S01]  /*06e0*/  @!P0 STS [R0], RZ ;  /* 0x000000ff00008388 */ /* 0x0003e20000000800 */
[----:B------:R-:W-:Y:S01]  /*06f0*/  NOP ;  /* 0x0000000000007918 */ /* 0x000fe20000000000 */
[----:B------:R-:W-:Y:S05]  /*0700*/  @P2 BRA `(.L_x_16) ;  /* 0x0000000000182947 */ /* 0x000fea0003800000 */
[----:B-1234-:R-:W1:Y:S01]  /*0710*/  LDS R3, [UR32+0x8] ;  /* 0x00000820ff037984 */ /* 0x01ee620008000800 */
[----:B------:R-:W2:Y:S01]  /*0720*/  LDC.64 R10, c[0x0][0x218] ;  /* 0x00008600ff0a7b82 */ /* 0x000ea20000000a00 */
[----:B------:R-:W-:Y:S02]  /*0730*/  IMAD.MOV.U32 R4, RZ, RZ, 0x70 ;  /* 0x00000070ff047424 */ /* 0x000fe400078e00ff */
[----:B--2---:R2:W-:Y:S03]  /*0740*/  STS.64 [UR32], R10 ;  /* 0x0000000aff007988 */ /* 0x0045e60008000a20 */
[----:B-1----:R-:W-:-:S05]  /*0750*/  LOP3.LUT R3, R3, 0x10, R4, 0xd8, !PT ;  /* 0x0000001003037812 */ /* 0x002fca00078ed804 */
[----:B------:R2:W-:Y:S02]  /*0760*/  STS [UR32+0x8], R3 ;  /* 0x00000803ff007988 */ /* 0x0005e40008000820 */
.L_x_16:
[----:B-1----:R-:W-:Y:S05]  /*0770*/  BSYNC B1 ;  /* 0x0000000000017941 */ /* 0x002fea0003800000 */
.L_x_15:
[----:B------:R-:W-:Y:S04]  /*0780*/  BSSY B2, `(.L_x_17) ;  /* 0x000000f000027945 */ /* 0x000fe80003800000 */
[----:B------:R-:W-:Y:S04]  /*0790*/  BSSY B1, `(.L_x_18) ;  /* 0x000000c000017945 */ /* 0x000fe80003800000 */
[----:B------:R-:W-:Y:S05]  /*07a0*/  @P2 BRA `(.L_x_19) ;  /* 0x0000000000282947 */ /* 0x000fea0003800000 */
[----:B--234-:R-:W1:Y:S01]  /*07b0*/  LDS R3, [UR32+0x34] ;  /* 0x00003420ff037984 */ /* 0x01ce620008000800 */
[----:B------:R-:W-:Y:S01]  /*07c0*/  IMAD.MOV.U32 R4, RZ, RZ, 0x7f000000 ;  /* 0x7f000000ff047424 */ /* 0x000fe200078e00ff */
[----:B------:R-:W-:Y:S05]  /*07d0*/  @P2 BREAK B1 ;  /* 0x0000000000012942 */ /* 0x000fea0003800000 */
[----:B-1----:R-:W-:-:S05]  /*07e0*/  LOP3.LUT R3, R3, 0xff000000, R4, 0xb8, !PT ;  /* 0xff00000003037812 */ /* 0x002fca00078eb804 */
[----:B------:R1:W-:Y:S01]  /*07f0*/  STS [UR32+0x34], R3 ;  /* 0x00003403ff007988 */ /* 0x0003e20008000820 */
[----:B------:R-:W-:Y:S05]  /*0800*/  @P2 BRA `(.L_x_20) ;  /* 0x0000000000182947 */ /* 0x000fea0003800000 */
[----:B------:R-:W2:Y:S01]  /*0810*/  LDS R4, [UR32+0x38] ;  /* 0x00003820ff047984 */ /* 0x000ea20008000800 */
[----:B-1----:R-:W-:-:S05]  /*0820*/  IMAD.MOV.U32 R3, RZ, RZ, 0x7f ;  /* 0x0000007fff037424 */ /* 0x002fca00078e00ff */
[----:B--2---:R-:W-:-:S05]  /*0830*/  LOP3.LUT R3, R4, 0xff, R3, 0xb8, !PT ;  /* 0x000000ff04037812 */ /* 0x004fca00078eb803 */
[----:B------:R1:W-:Y:S02]  /*0840*/  STS [UR32+0x38], R3 ;  /* 0x00003803ff007988 */ /* 0x0003e40008000820 */
.L_x_19:
[----:B------:R-:W-:Y:S05]  /*0850*/  BSYNC B1 ;  /* 0x0000000000017941 */ /* 0x000fea0003800000 */
.L_x_18:
[----:B------:R1:W-:Y:S02]  /*0860*/  @!P2 STS [UR32+0x20], R6 ;  /* 0x00002006ff00a988 */ /* 0x0003e40008000820 */
.L_x_20:
[----:B------:R-:W-:Y:S05]  /*0870*/  BSYNC B2 ;  /* 0x0000000000027941 */ /* 0x000fea0003800000 */
.L_x_17:
[----:B------:R-:W-:Y:S05]  /*0880*/  WARPSYNC.ALL ;  /* 0x0000000000007948 */ /* 0x000fea0003800000 */
[----:B-1234-:R-:W1:Y:S01]  /*0890*/  LDC R3, c[0x0][0x22c] ;  /* 0x00008b00ff037b82 */ /* 0x01ee620000000800 */
[----:B------:R-:W-:Y:S01]  /*08a0*/  BSSY B2, `(.L_x_21) ;  /* 0x000000b000027945 */ /* 0x000fe20003800000 */
[----:B-1----:R-:W-:-:S03]  /*08b0*/  VIADD R3, R3, 0xffffffff ;  /* 0xffffffff03037836 */ /* 0x002fc60000000000 */
[----:B------:R-:W-:Y:S05]  /*08c0*/  @P2 BRA `(.L_x_22) ;  /* 0x0000000000202947 */ /* 0x000fea0003800000 */
[----:B------:R-:W1:Y:S01]  /*08d0*/  LDS R4, [UR32+0x1c] ;  /* 0x00001c20ff047984 */ /* 0x000e620008000800 */
[----:B------:R-:W2:Y:S03]  /*08e0*/  LDC.64 R10, c[0x0][0x240] ;  /* 0x00009000ff0a7b82 */ /* 0x000ea60000000a00 */
[----:B------:R3:W-:Y:S01]  /*08f0*/  STS [UR32+0x24], R3 ;  /* 0x00002403ff007988 */ /* 0x0007e20008000820 */
[--C-:B--2---:R-:W-:Y:S02]  /*0900*/  SHF.R.U32.HI R9, RZ, 0x4, R11.reuse ;  /* 0x00000004ff097819 */ /* 0x104fe4000001160b */
[----:B------:R-:W-:-:S05]  /*0910*/  SHF.R.U64 R5, R10, 0x4, R11 ;  /* 0x000000040a057819 */ /* 0x000fca000000120b */
[----:B------:R3:W-:Y:S01]  /*0920*/  STS [UR32+0xc], R5 ;  /* 0x00000c05ff007988 */ /* 0x0007e20008000820 */
[----:B-1----:R-:W-:-:S05]  /*0930*/  LOP3.LUT R4, R4, 0xf, R9, 0xb8, !PT ;  /* 0x0000000f04047812 */ /* 0x002fca00078eb809 */
[----:B------:R3:W-:Y:S02]  /*0940*/  STS [UR32+0x1c], R4 ;  /* 0x00001c04ff007988 */ /* 0x0007e40008000820 */
.L_x_22:
[----:B------:R-:W-:Y:S05]  /*0950*/  BSYNC B2 ;  /* 0x0000000000027941 */ /* 0x000fea0003800000 */
.L_x_21:
[----:B------:R-:W-:Y:S04]  /*0960*/  BSSY B3, `(.L_x_23) ;  /* 0x000001d000037945 */ /* 0x000fe80003800000 */
[----:B------:R-:W-:Y:S04]  /*0970*/  BSSY B2, `(.L_x_24) ;  /* 0x0000018000027945 */ /* 0x000fe80003800000 */
[----:B------:R-:W-:Y:S05]  /*0980*/  @P2 BRA `(.L_x_25) ;  /* 0x00000000001c2947 */ /* 0x000fea0003800000 */
[----:B---3--:R-:W1:Y:S02]  /*0990*/  LDS R4, [UR32+0x34] ;  /* 0x00003420ff047984 */ /* 0x008e640008000800 */
[----:B-1----:R-:W-:-:S05]  /*09a0*/  LOP3.LUT R4, R4, 0x7, RZ, 0xb8, !PT ;  /* 0x0000000704047812 */ /* 0x002fca00078eb8ff */
[----:B------:R1:W-:Y:S01]  /*09b0*/  STS [UR32+0x34], R4 ;  /* 0x00003404ff007988 */ /* 0x0003e20008000820 */
[----:B------:R-:W-:Y:S05]  /*09c0*/  @P2 BRA `(.L_x_26) ;  /* 0x00000000001c2947 */ /* 0x000fea0003800000 */
[----:B-1----:R-:W1:Y:S02]  /*09d0*/  LDS R4, [UR32+0x34] ;  /* 0x00003420ff047984 */ /* 0x002e640008000800 */
[----:B-1----:R-:W-:-:S05]  /*09e0*/  LOP3.LUT R4, R4, 0x38, RZ, 0xb8, !PT ;  /* 0x0000003804047812 */ /* 0x002fca00078eb8ff */
[----:B------:R1:W-:Y:S02]  /*09f0*/  STS [UR32+0x34], R4 ;  /* 0x00003404ff007988 */ /* 0x0003e40008000820 */
.L_x_25:
[----:B------:R-:W-:Y:S05]  /*0a00*/  @P2 BRA `(.L_x_27) ;  /* 0x00000000001c2947 */ /* 0x000fea0003800000 */
[----:B-1-3--:R-:W1:Y:S02]  /*0a10*/  LDS R4, [UR32+0x8] ;  /* 0x00000820ff047984 */ /* 0x00ae640008000800 */
[----:B-1----:R-:W-:-:S05]  /*0a20*/  LOP3.LUT R4, R4, 0x780, RZ, 0xb8, !PT ;  /* 0x0000078004047812 */ /* 0x002fca00078eb8ff */
[----:B------:R2:W-:Y:S02]  /*0a30*/  STS [UR32+0x8], R4 ;  /* 0x00000804ff007988 */ /* 0x0005e40008000820 */
.L_x_26:
[----:B------:R-:W-:Y:S05]  /*0a40*/  @P2 BRA `(.L_x_28) ;  /* 0x0000000000282947 */ /* 0x000fea0003800000 */
[----:B-12---:R-:W1:Y:S02]  /*0a50*/  LDS R4, [UR32+0x8] ;  /* 0x00000820ff047984 */ /* 0x006e640008000800 */
[----:B-1----:R-:W-:-:S05]  /*0a60*/  LOP3.LUT R4, R4, 0x1800, RZ, 0xb8, !PT ;  /* 0x0000180004047812 */ /* 0x002fca00078eb8ff */
[----:B------:R2:W-:Y:S02]  /*0a70*/  STS [UR32+0x8], R4 ;  /* 0x00000804ff007988 */ /* 0x0005e40008000820 */
.L_x_27:
[----:B------:R-:W-:Y:S05]  /*0a80*/  @P2 BREAK B2 ;  /* 0x0000000000022942 */ /* 0x000fea0003800000 */
[----:B------:R-:W-:Y:S05]  /*0a90*/  @P2 BRA `(.L_x_29) ;  /* 0x0000000000242947 */ /* 0x000fea0003800000 */
[----:B-123--:R-:W1:Y:S01]  /*0aa0*/  LDS R4, [UR32+0x8] ;  /* 0x00000820ff047984 */ /* 0x00ee620008000800 */
[----:B------:R-:W-:-:S05]  /*0ab0*/  IMAD.MOV.U32 R5, RZ, RZ, 0x6000 ;  /* 0x00006000ff057424 */ /* 0x000fca00078e00ff */
[----:B-1----:R-:W-:-:S04]  /*0ac0*/  LOP3.LUT R4, R4, 0x6000, R5, 0xd8, !PT ;  /* 0x0000600004047812 */ /* 0x002fc800078ed805 */
[----:B------:R-:W-:-:S05]  /*0ad0*/  LOP3.LUT R4, R4, 0x400000, RZ, 0xb8, !PT ;  /* 0x0040000004047812 */ /* 0x000fca00078eb8ff */
[----:B------:R3:W-:Y:S02]  /*0ae0*/  STS [UR32+0x8], R4 ;  /* 0x00000804ff007988 */ /* 0x0007e40008000820 */
.L_x_28:
[----:B------:R-:W-:Y:S05]  /*0af0*/  BSYNC B2 ;  /* 0x0000000000027941 */ /* 0x000fea0003800000 */
.L_x_24:
[----:B-123--:R-:W1:Y:S02]  /*0b00*/  @!P2 LDS R4, [UR32+0x8] ;  /* 0x00000820ff04a984 */ /* 0x00ee640008000800 */
[----:B-1----:R-:W-:-:S05]  /*0b10*/  @!P2 LOP3.LUT R4, R4, 0x8000, RZ, 0xb8, !PT ;  /* 0x000080000404a812 */ /* 0x002fca00078eb8ff */
[----:B------:R4:W-:Y:S02]  /*0b20*/  @!P2 STS [UR32+0x8], R4 ;  /* 0x00000804ff00a988 */ /* 0x0009e40008000820 */
.L_x_29:
[----:B------:R-:W-:Y:S05]  /*0b30*/  BSYNC B3 ;  /* 0x0000000000037941 */ /* 0x000fea0003800000 */
.L_x_23:
[----:B------:R-:W-:Y:S05]  /*0b40*/  WARPSYNC.ALL ;  /* 0x0000000000007948 */ /* 0x000fea0003800000 */
[----:B------:R-:W-:-:S04]  /*0b50*/  UIADD3 UR9, UR10, 0x80, URZ ;  /* 0x000000800a097890 */ /* 0x000fc8000fffe03f */
[----:B------:R-:W-:-:S04]  /*0b60*/  UIADD3 UR8, UP0, UR9, UR12, URZ ;  /* 0x0000000c09087290 */ /* 0x000fc8000ff1e03f */
[----:B------:R-:W-:Y:S01]  /*0b70*/  ULEA.HI.X.SX32 UR9, UR9, UR13, 0x1, UP0 ;  /* 0x0000000d09097291 */ /* 0x000fe200080f0e3f */
[----:B------:R-:W-:Y:S11]  /*0b80*/  @P0 BRA `(.L_x_30) ;  /* 0x0000000000280947 */ /* 0x000ff60003800000 */
        /* <DEDUP_REMOVED lines=10> */
.L_x_30:
[----:B------:R-:W-:Y:S05]  /*0c30*/  @P0 BRA `(.L_x_31) ;  /* 0x00000000000c0947 */ /* 0x000fea0003800000 */
[----:B------:R0:W-:Y:S01]  /*0c40*/  UTMACMDFLUSH ;  /* 0x00000000000079b7 */ /* 0x0001e20000000000 */
[----:B------:R-:W-:Y:S05]  /*0c50*/  @P0 BRA `(.L_x_31) ;  /* 0x0000000000040947 */ /* 0x000fea0003800000 */
[----:B------:R-:W-:-:S04]  /*0c60*/  DEPBAR.LE SB0, 0x0 ;  /* 0x000080000000791a */ /* 0x000fc80000000000 */
.L_x_31:
[----:B------:R-:W-:Y:S05]  /*0c70*/  WARPSYNC.ALL ;  /* 0x0000000000007948 */ /* 0x000fea0003800000 */
[----:B-----5:R-:W-:Y:S06]  /*0c80*/  BAR.SYNC.DEFER_BLOCKING 0x0 ;  /* 0x0000000000007b1d */ /* 0x020fec0000010000 */
[----:B------:R-:W-:Y:S02]  /*0c90*/  BSSY B3, `(.L_x_32) ;  /* 0x000000b000037945 */ /* 0x000fe40003800000 */
[----:B------:R-:W-:Y:S06]  /*0ca0*/  BAR.SYNC.DEFER_BLOCKING 0x0 ;  /* 0x0000000000007b1d */ /* 0x000fec0000010000 */
[----:B------:R1:W-:Y:S01]  /*0cb0*/  @!P0 STS [R0], RZ ;  /* 0x000000ff00008388 */ /* 0x0003e20000000800 */
[----:B------:R-:W-:Y:S01]  /*0cc0*/  NOP ;  /* 0x0000000000007918 */ /* 0x000fe20000000000 */
[----:B------:R-:W-:Y:S05]  /*0cd0*/  @P2 BRA `(.L_x_33) ;  /* 0x0000000000182947 */ /* 0x000fea0003800000 */
[----:B-1----:R-:W1:Y:S01]  /*0ce0*/  LDS R0, [UR32+0x8] ;  /* 0x00000820ff007984 */ /* 0x002e620008000800 */
[----:B------:R-:W5:Y:S01]  /*0cf0*/  LDC.64 R10, c[0x0][0x220] ;  /* 0x00008800ff0a7b82 */ /* 0x000f620000000a00 */
[----:B---3--:R-:W-:Y:S02]  /*0d00*/  IMAD.MOV.U32 R5, RZ, RZ, 0x70 ;  /* 0x00000070ff057424 */ /* 0x008fe400078e00ff */
[----:B-----5:R3:W-:Y:S03]  /*0d10*/  STS.64 [UR32], R10 ;  /* 0x0000000aff007988 */ /* 0x0207e60008000a20 */
[----:B-1----:R-:W-:-:S05]  /*0d20*/  LOP3.LUT R0, R0, 0x10, R5, 0xd8, !PT ;  /* 0x0000001000007812 */ /* 0x002fca00078ed805 */
[----:B------:R3:W-:Y:S02]  /*0d30*/  STS [UR32+0x8], R0 ;  /* 0x00000800ff007988 */ /* 0x0007e40008000820 */
.L_x_33:
[----:B-1----:R-:W-:Y:S05]  /*0d40*/  BSYNC B3 ;  /* 0x0000000000037941 */ /* 0x002fea0003800000 */
.L_x_32:
[----:B------:R-:W-:Y:S04]  /*0d50*/  BSSY B3, `(.L_x_34) ;  /* 0x0000033000037945 */ /* 0x000fe80003800000 */
[----:B------:R-:W-:Y:S04]  /*0d60*/  BSSY B4, `(.L_x_35) ;  /* 0x000002e000047945 */ /* 0x000fe80003800000 */
[----:B------:R-:W-:Y:S05]  /*0d70*/  @P2 BRA `(.L_x_36) ;  /* 0x0000000000242947 */ /* 0x000fea0003800000 */
[----:B---3--:R-:W1:Y:S01]  /*0d80*/  LDS R0, [UR32+0x34] ;  /* 0x00003420ff007984 */ /* 0x008e620008000800 */
[----:B------:R-:W-:-:S05]  /*0d90*/  IMAD.MOV.U32 R5, RZ, RZ, 0x7f000000 ;  /* 0x7f000000ff057424 */ /* 0x000fca00078e00ff */
[----:B-1----:R-:W-:-:S05]  /*0da0*/  LOP3.LUT R0, R0, 0xff000000, R5, 0xb8, !PT ;  /* 0xff00000000007812 */ /* 0x002fca00078eb805 */
[----:B------:R1:W-:Y:S01]  /*0db0*/  STS [UR32+0x34], R0 ;  /* 0x00003400ff007988 */ /* 0x0003e20008000820 */
[----:B------:R-:W-:Y:S05]  /*0dc0*/  @P2 BRA `(.L_x_37) ;  /* 0x0000000000182947 */ /* 0x000fea0003800000 */
[----:B-1----:R-:W1:Y:S01]  /*0dd0*/  LDS R0, [UR32+0x38] ;  /* 0x00003820ff007984 */ /* 0x002e620008000800 */
[----:B------:R-:W-:-:S05]  /*0de0*/  IMAD.MOV.U32 R5, RZ, RZ, 0xff ;  /* 0x000000ffff057424 */ /* 0x000fca00078e00ff */
[----:B-1----:R-:W-:-:S05]  /*0df0*/  LOP3.LUT R0, R0, 0xff, R5, 0xb8, !PT ;  /* 0x000000ff00007812 */ /* 0x002fca00078eb805 */
[----:B------:R1:W-:Y:S02]  /*0e00*/  STS [UR32+0x38], R0 ;  /* 0x00003800ff007988 */ /* 0x0003e40008000820 */
.L_x_36:
[----:B------:R-:W-:Y:S05]  /*0e10*/  @P2 BRA `(.L_x_38) ;  /* 0x00000000000c2947 */ /* 0x000fea0003800000 */
[----:B------:R1:W-:Y:S02]  /*0e20*/  STS [UR32+0x20], R3 ;  /* 0x00002003ff007988 */ /* 0x0003e40008000820 */
.L_x_37:
[----:B------:R-:W-:Y:S05]  /*0e30*/  @P2 BRA `(.L_x_39) ;  /* 0x0000000000242947 */ /* 0x000fea0003800000 */
[----:B------:R1:W-:Y:S02]  /*0e40*/  STS [UR32+0x24], R8 ;  /* 0x00002408ff007988 */ /* 0x0003e40008000820 */
.L_x_38:
[----:B------:R-:W-:Y:S05]  /*0e50*/  @P2 BRA `(.L_x_40) ;  /* 0x00000000002c2947 */ /* 0x000fea0003800000 */
[----:B-1-3--:R-:W1:Y:S01]  /*0e60*/  LDS R0, [UR32+0x1c] ;  /* 0x00001c20ff007984 */ /* 0x00ae620008000800 */
[----:B------:R-:W3:Y:S02]  /*0e70*/  LDC.64 R8, c[0x0][0x248] ;  /* 0x00009200ff087b82 */ /* 0x000ee40000000a00 */
[--C-:B---3--:R-:W-:Y:S02]  /*0e80*/  SHF.R.U32.HI R5, RZ, 0x4, R9.reuse ;  /* 0x00000004ff057819 */ /* 0x108fe40000011609 */
[----:B------:R-:W-:-:S05]  /*0e90*/  SHF.R.U64 R3, R8, 0x4, R9 ;  /* 0x0000000408037819 */ /* 0x000fca0000001209 */
[----:B------:R3:W-:Y:S01]  /*0ea0*/  STS [UR32+0xc], R3 ;  /* 0x00000c03ff007988 */ /* 0x0007e20008000820 */
[----:B-1----:R-:W-:-:S05]  /*0eb0*/  LOP3.LUT R0, R0, 0xf, R5, 0xb8, !PT ;  /* 0x0000000f00007812 */ /* 0x002fca00078eb805 */
[----:B------:R3:W-:Y:S02]  /*0ec0*/  STS [UR32+0x1c], R0 ;  /* 0x00001c00ff007988 */ /* 0x0007e40008000820 */
.L_x_39:
[----:B------:R-:W-:Y:S05]  /*0ed0*/  @P2 BRA `(.L_x_41) ;  /* 0x00000000001c2947 */ /* 0x000fea0003800000 */
[----:B-1-3--:R-:W1:Y:S02]  /*0ee0*/  LDS R0, [UR32+0x34] ;  /* 0x00003420ff007984 */ /* 0x00ae640008000800 */
[----:B-1----:R-:W-:-:S05]  /*0ef0*/  LOP3.LUT R0, R0, 0x7, RZ, 0xb8, !PT ;  /* 0x0000000700007812 */ /* 0x002fca00078eb8ff */
[----:B------:R1:W-:Y:S02]  /*0f00*/  STS [UR32+0x34], R0 ;  /* 0x00003400ff007988 */ /* 0x0003e40008000820 */
.L_x_40:
[----:B------:R-:W-:Y:S05]  /*0f10*/  @P2 BRA `(.L_x_42) ;  /* 0x00000000001c2947 */ /* 0x000fea0003800000 */
[----:B-1-3--:R-:W1:Y:S02]  /*0f20*/  LDS R0, [UR32+0x34] ;  /* 0x00003420ff007984 */ /* 0x00ae640008000800 */
[----:B-1----:R-:W-:-:S05]  /*0f30*/  LOP3.LUT R0, R0, 0x38, RZ, 0xb8, !PT ;  /* 0x0000003800007812 */ /* 0x002fca00078eb8ff */
[----:B------:R1:W-:Y:S02]  /*0f40*/  STS [UR32+0x34], R0 ;  /* 0x00003400ff007988 */ /* 0x0003e40008000820 */
.L_x_41:
[----:B------:R-:W-:Y:S05]  /*0f50*/  @P2 BRA `(.L_x_43) ;  /* 0x00000000001c2947 */ /* 0x000fea0003800000 */
[----:B-1-3--:R-:W1:Y:S02]  /*0f60*/  LDS R0, [UR32+0x8] ;  /* 0x00000820ff007984 */ /* 0x00ae640008000800 */
[----:B-1----:R-:W-:-:S05]  /*0f70*/  LOP3.LUT R0, R0, 0x780, RZ, 0xb8, !PT ;  /* 0x0000078000007812 */ /* 0x002fca00078eb8ff */
[----:B------:R1:W-:Y:S02]  /*0f80*/  STS [UR32+0x8], R0 ;  /* 0x00000800ff007988 */ /* 0x0003e40008000820 */
.L_x_42:
[----:B------:R-:W-:Y:S05]  /*0f90*/  @P2 BRA `(.L_x_44) ;  /* 0x0000000000282947 */ /* 0x000fea0003800000 */
[----:B-1-3--:R-:W1:Y:S02]  /*0fa0*/  LDS R0, [UR32+0x8] ;  /* 0x00000820ff007984 */ /* 0x00ae640008000800 */
[----:B-1----:R-:W-:-:S05]  /*0fb0*/  LOP3.LUT R0, R0, 0x1800, RZ, 0xb8, !PT ;  /* 0x0000180000007812 */ /* 0x002fca00078eb8ff */
[----:B------:R1:W-:Y:S02]  /*0fc0*/  STS [UR32+0x8], R0 ;  /* 0x00000800ff007988 */ /* 0x0003e40008000820 */
.L_x_43:
[----:B------:R-:W-:Y:S05]  /*0fd0*/  @P2 BREAK B4 ;  /* 0x0000000000042942 */ /* 0x000fea0003800000 */
[----:B------:R-:W-:Y:S05]  /*0fe0*/  @P2 BRA `(.L_x_45) ;  /* 0x0000000000242947 */ /* 0x000fea0003800000 */
[----:B-1-3--:R-:W1:Y:S01]  /*0ff0*/  LDS R0, [UR32+0x8] ;  /* 0x00000820ff007984 */ /* 0x00ae620008000800 */
[----:B------:R-:W-:-:S05]  /*1000*/  IMAD.MOV.U32 R3, RZ, RZ, 0x6000 ;  /* 0x00006000ff037424 */ /* 0x000fca00078e00ff */
[----:B-1----:R-:W-:-:S04]  /*1010*/  LOP3.LUT R0, R0, 0x6000, R3, 0xd8, !PT ;  /* 0x0000600000007812 */ /* 0x002fc800078ed803 */
[----:B------:R-:W-:-:S05]  /*1020*/  LOP3.LUT R0, R0, 0x400000, RZ, 0xb8, !PT ;  /* 0x0040000000007812 */ /* 0x000fca00078eb8ff */
[----:B------:R1:W-:Y:S02]  /*1030*/  STS [UR32+0x8], R0 ;  /* 0x00000800ff007988 */ /* 0x0003e40008000820 */
.L_x_44:
[----:B------:R-:W-:Y:S05]  /*1040*/  BSYNC B4 ;  /* 0x0000000000047941 */ /* 0x000fea0003800000 */
.L_x_35:
[----:B-1-3--:R-:W1:Y:S02]  /*1050*/  @!P2 LDS R0, [UR32+0x8] ;  /* 0x00000820ff00a984 */ /* 0x00ae640008000800 */
[----:B-1----:R-:W-:-:S05]  /*1060*/  @!P2 LOP3.LUT R0, R0, 0x8000, RZ, 0xb8, !PT ;  /* 0x000080000000a812 */ /* 0x002fca00078eb8ff */
[----:B------:R1:W-:Y:S02]  /*1070*/  @!P2 STS [UR32+0x8], R0 ;  /* 0x00000800ff00a988 */ /* 0x0003e40008000820 */
.L_x_45:
[----:B------:R-:W-:Y:S05]  /*1080*/  BSYNC B3 ;  /* 0x0000000000037941 */ /* 0x000fea0003800000 */
.L_x_34:
[----:B------:R-:W-:Y:S05]  /*1090*/  WARPSYNC.ALL ;  /* 0x0000000000007948 */ /* 0x000fea0003800000 */
[----:B------:R1:W-:Y:S01]  /*10a0*/  STL [R1], RZ ;  /* 0x000000ff01007387 */ /* 0x0003e20000100800 */
[----:B------:R-:W-:Y:S01]  /*10b0*/  UIADD3 UR11, UR10, 0x100, URZ ;  /* 0x000001000a0b7890 */ /* 0x000fe2000fffe03f */
[----:B------:R-:W-:Y:S02]  /*10c0*/  ISETP.GE.AND P1, PT, R12, 0x1, PT ;  /* 0x000000010c00780c */ /* 0x000fe40003f26270 */
[----:B------:R-:W-:Y:S01]  /*10d0*/  CS2R R152, SRZ ;  /* 0x0000000000987805 */ /* 0x000fe2000001ff00 */
[----:B------:R1:W-:Y:S01]  /*10e0*/  STL [R1+0x4], RZ ;  /* 0x000004ff01007387 */ /* 0x0003e20000100800 */
[----:B------:R-:W-:Y:S01]  /*10f0*/  UIADD3 UR10, UP0, UR11, UR12, URZ ;  /* 0x0000000c0b0a7290 */ /* 0x000fe2000ff1e03f */
[----:B------:R-:W-:-:S02]  /*1100*/  CS2R R154, SRZ ;  /* 0x00000000009a7805 */ /* 0x000fc4000001ff00 */
[----:B------:R-:W-:Y:S01]  /*1110*/  CS2R R156, SRZ ;  /* 0x00000000009c7805 */ /* 0x000fe2000001ff00 */
[----:B------:R1:W-:Y:S01]  /*1120*/  STL [R1+0x8], RZ ;  /* 0x000008ff01007387 */ /* 0x0003e20000100800 */
[----:B------:R-:W-:Y:S01]  /*1130*/  ULEA.HI.X.SX32 UR11, UR11, UR13, 0x1, UP0 ;  /* 0x0000000d0b0b7291 */ /* 0x000fe200080f0e3f */
[----:B------:R-:W-:Y:S02]  /*1140*/  CS2R R158, SRZ ;  /* 0x00000000009e7805 */ /* 0x000fe4000001ff00 */
[----:B------:R-:W-:Y:S01]  /*1150*/  CS2R R160, SRZ ;  /* 0x0000000000a07805 */ /* 0x000fe2000001ff00 */
[----:B------:R1:W-:Y:S01]  /*1160*/  STL [R1+0xc], RZ ;  /* 0x00000cff01007387 */ /* 0x0003e20000100800 */
[----:B------:R-:W-:Y:S02]  /*1170*/  CS2R R162, SRZ ;  /* 0x0000000000a27805 */ /* 0x000fe4000001ff00 */
[----:B------:R-:W-:Y:S02]  /*1180*/  CS2R R164, SRZ ;  /* 0x0000000000a47805 */ /* 0x000fe4000001ff00 */
[----:B------:R-:W-:Y:S01]  /*1190*/  CS2R R166, SRZ ;  /* 0x0000000000a67805 */ /* 0x000fe2000001ff00 */
[----:B------:R1:W-:Y:S01]  /*11a0*/  STL [R1+0x10], RZ ;  /* 0x000010ff01007387 */ /* 0x0003e20000100800 */
[----:B------:R-:W-:-:S02]  /*11b0*/  CS2R R168, SRZ ;  /* 0x0000000000a87805 */ /* 0x000fc4000001ff00 */
        /* <DEDUP_REMOVED lines=98> */
[----:B------:R1:W-:Y:S04]  /*17e0*/  STL [R1+0x74], RZ ;  /* 0x000074ff01007387 */ /* 0x0003e80000100800 */
        /* <DEDUP_REMOVED lines=33> */
[----:B------:R1:W-:Y:S01]  /*1a00*/  STL [R1+0xfc], RZ ;  /* 0x0000fcff01007387 */ /* 0x0003e20000100800 */
[----:B------:R-:W-:Y:S05]  /*1a10*/  @P0 BRA `(.L_x_46) ;  /* 0x0000000000280947 */ /* 0x000fea0003800000 */
[----:B-1-3--:R-:W1:Y:S01]  /*1a20*/  S2R R0, SR_LANEID ;  /* 0x0000000000007919 */ /* 0x00ae620000000000 */
[----:B------:R-:W-:Y:S05]  /*1a30*/  WARPSYNC.ALL ;  /* 0x0000000000007948 */ /* 0x000fea0003800000 */
[----:B-1----:R-:W-:-:S05]  /*1a40*/  IMAD.SHL.U32 R0, R0, 0x4, RZ ;  /* 0x0000000400007824 */ /* 0x002fca00078e00ff */
[----:B------:R-:W1:Y:S01]  /*1a50*/  LDS R3, [R0+UR32] ;  /* 0x0000002000037984 */ /* 0x000e620008000800 */
[----:B--2-4-:R-:W-:-:S05]  /*1a60*/  IADD3 R4, P3, R0, UR10, RZ ;  /* 0x0000000a00047c10 */ /* 0x014fca000ff7e0ff */
[----:B------:R-:W-:-:S05]  /*1a70*/  IMAD.X R5, RZ, RZ, UR11, P3 ;  /* 0x0000000bff057e24 */ /* 0x000fca00098e06ff */
[----:B-1----:R1:W5:Y:S01]  /*1a80*/  ATOMG.E.EXCH.STRONG.GPU PT, RZ, [R4], R3 ;  /* 0x0000000304ff73a8 */ /* 0x00236200041ee100 */
[----:B------:R-:W-:-:S04]  /*1a90*/  DEPBAR {5,4,3,2,1,0} ;  /* 0x0000003f0000791a */ /* 0x000fc80000000000 */
[----:B------:R1:W-:Y:S01]  /*1aa0*/  UTMACCTL.IV [UR10] ;  /* 0x000000000a0079b9 */ /* 0x0003e20008000000 */
[----:B------:R-:W-:Y:S01]  /*1ab0*/  NOP ;  /* 0x0000000000007918 */ /* 0x000fe20000000000 */
.L_x_46:
[----:B------:R-:W-:Y:S05]  /*1ac0*/  @P0 BRA `(.L_x_47) ;  /* 0x00000000000c0947 */ /* 0x000fea0003800000 */
[----:B------:R0:W-:Y:S01]  /*1ad0*/  UTMACMDFLUSH ;  /* 0x00000000000079b7 */ /* 0x0001e20000000000 */
[----:B------:R-:W-:Y:S05]  /*1ae0*/  @P0 BRA `(.L_x_47) ;  /* 0x0000000000040947 */ /* 0x000fea0003800000 */
[----:B------:R-:W-:-:S04]  /*1af0*/  DEPBAR.LE SB0, 0x0 ;  /* 0x000080000000791a */ /* 0x000fc80000000000 */
.L_x_47:
[----:B------:R-:W-:Y:S05]  /*1b00*/  WARPSYNC.ALL ;  /* 0x0000000000007948 */ /* 0x000fea0003800000 */
[----:B-----5:R-:W-:Y:S01]  /*1b10*/  BAR.SYNC.DEFER_BLOCKING 0x0 ;  /* 0x0000000000007b1d */ /* 0x020fe20000010000 */
[----:B------:R-:W-:Y:S01]  /*1b20*/  USHF.L.U32 UR19, UR5, 0x8, URZ ;  /* 0x0000000805137899 */ /* 0x000fe2000800063f */
[----:B------:R-:W-:Y:S01]  /*1b30*/  CS2R R62, SRZ ;  /* 0x00000000003e7805 */ /* 0x000fe2000001ff00 */
[----:B------:R-:W-:Y:S01]  /*1b40*/  USHF.L.U32 UR15, UR4, 0x7, URZ ;  /* 0x00000007040f7899 */ /* 0x000fe2000800063f */
[----:B------:R-:W-:Y:S02]  /*1b50*/  CS2R R64, SRZ ;  /* 0x0000000000407805 */ /* 0x000fe4000001ff00 */
[----:B------:R-:W-:Y:S01]  /*1b60*/  CS2R R66, SRZ ;  /* 0x0000000000427805 */ /* 0x000fe2000001ff00 */
[----:B------:R-:W-:Y:S01]  /*1b70*/  VOTEU.ALL UP0, P2 ;  /* 0x00000000003f7886 */ /* 0x000fe20001000000 */
[----:B------:R-:W-:Y:S01]  /*1b80*/  UMOV UR12, 0x1 ;  /* 0x00000001000c7882 */ /* 0x000fe20000000000 */
[----:B------:R-:W-:Y:S01]  /*1b90*/  VOTEU.ALL UP1, P2 ;  /* 0x00000000003f7886 */ /* 0x000fe20001020000 */
[----:B------:R-:W-:Y:S01]  /*1ba0*/  VOTEU.ALL UP2, P2 ;  /* 0x00000000003f7886 */ /* 0x000fe20001040000 */
[----:B------:R-:W-:Y:S01]  /*1bb0*/  CS2R R68, SRZ ;  /* 0x0000000000447805 */ /* 0x000fe2000001ff00 */
[----:B------:R-:W-:-:S04]  /*1bc0*/  @!UP0 UIADD3 UR16, -UR12, 0x100000, URZ ;  /* 0x001000000c108890 */ /* 0x000fc8000fffe13f */
[----:B------:R-:W-:Y:S02]  /*1bd0*/  @!UP0 USHF.L.U32 UR17, UR16, 0xb, URZ ;  /* 0x0000000b10118899 */ /* 0x000fe4000800063f */
[----:B------:R-:W-:Y:S01]  /*1be0*/  @!UP0 USHF.L.U32 UR16, UR16, 0x1, URZ ;  /* 0x0000000110108899 */ /* 0x000fe2000800063f */
        /* <DEDUP_REMOVED lines=9> */
[----:B------:R-:W-:Y:S01]  /*1c80*/  VOTEU.ALL UP0, P2 ;  /* 0x00000000003f7886 */ /* 0x000fe20001000000 */
[----:B------:R-:W-:Y:S02]  /*1c90*/  CS2R R76, SRZ ;  /* 0x00000000004c7805 */ /* 0x000fe4000001ff00 */
[----:B------:R-:W-:Y:S02]  /*1ca0*/  CS2R R78, SRZ ;  /* 0x00000000004e7805 */ /* 0x000fe4000001ff00 */
[----:B------:R-:W-:Y:S02]  /*1cb0*/  CS2R R80, SRZ ;  /* 0x0000000000507805 */ /* 0x000fe4000001ff00 */
[----:B------:R-:W-:-:S02]  /*1cc0*/  CS2R R82, SRZ ;  /* 0x0000000000527805 */ /* 0x000fc4000001ff00 */
[----:B------:R-:W-:Y:S02]  /*1cd0*/  CS2R R84, SRZ ;  /* 0x0000000000547805 */ /* 0x000fe4000001ff00 */
[----:B------:R-:W-:Y:S01]  /*1ce0*/  CS2R R86, SRZ ;  /* 0x0000000000567805 */ /* 0x000fe2000001ff00 */
[----:B------:R-:W2:Y:S02]  /*1cf0*/  FENCE.VIEW.ASYNC.S ;  /* 0x00000000000073c6 */ /* 0x000ea40000000000 */
[----:B--2---:R2:W3:Y:S02]  /*1d00*/  @!UP0 SYNCS.EXCH.64 URZ, [UR32+0x24000], UR16 ;  /* 0x02400010203f85b2 */ /* 0x0044e40008000100 */
[----:B---3--:R-:W-:Y:S06]  /*1d10*/  BAR.SYNC.DEFER_BLOCKING 0x0 ;  /* 0x0000000000007b1d */ /* 0x008fec0000010000 */
[----:B------:R2:W3:Y:S02]  /*1d20*/  @!UP1 SYNCS.EXCH.64 URZ, [UR32+0x24008], UR20 ;  /* 0x02400814203f95b2 */ /* 0x0004e40008000100 */
[----:B---3--:R-:W-:Y:S06]  /*1d30*/  BAR.SYNC.DEFER_BLOCKING 0x0 ;  /* 0x0000000000007b1d */ /* 0x008fec0000010000 */
[----:B------:R2:W3:Y:S01]  /*1d40*/  @!UP2 SYNCS.EXCH.64 URZ, [UR32+0x24010], UR12 ;  /* 0x0240100c203fa5b2 */ /* 0x0004e20008000100 */
[----:B------:R-:W-:Y:S05]  /*1d50*/  @!P1 BRA `(.L_x_48) ;  /* 0x0000001800789947 */ /* 0x000fea0003800000 */
[----:B------:R1:W-:Y:S01]  /*1d60*/  STL [R1], RZ ;  /* 0x000000ff01007387 */ /* 0x0003e20000100800 */
[----:B------:R-:W-:Y:S02]  /*1d70*/  CS2R R152, SRZ ;  /* 0x0000000000987805 */ /* 0x000fe4000001ff00 */
        /* <DEDUP_REMOVED lines=127> */
[----:B------:R-:W-:Y:S01]  /*2570*/  UMOV UR33, URZ ;  /* 0x0000003f00217c82 */ /* 0x000fe20008000000 */
[----:B------:R-:W-:-:S02]  /*2580*/  UMOV UR18, URZ ;  /* 0x0000003f00127c82 */ /* 0x000fc40008000000 */
        /* <DEDUP_REMOVED lines=30> */
[----:B------:R1:W-:Y:S02]  /*2770*/  STL [R1+0xfc], RZ ;  /* 0x0000fcff01007387 */ /* 0x0003e40000100800 */
.L_x_50:
[----:B---3--:R-:W-:Y:S01]  /*2780*/  BAR.SYNC.DEFER_BLOCKING 0x0 ;  /* 0x0000000000007b1d */ /* 0x008fe20000010000 */
[----:B------:R-:W-:Y:S01]  /*2790*/  ULEA UR24, UR33, UR32, 0x3 ;  /* 0x0000002021187291 */ /* 0x000fe2000f8e183f */
[----:B-1----:R-:W-:Y:S01]  /*27a0*/  @!P2 IMAD.MOV.U32 R0, RZ, RZ, 0xc000 ;  /* 0x0000c000ff00a424 */ /* 0x002fe200078e00ff */
[----:B------:R-:W-:Y:S01]  /*27b0*/  ELECT P0, URZ, PT ;  /* 0x00000000003f782f */ /* 0x000fe20003800000 */
[----:B--2---:R-:W-:-:S03]  /*27c0*/  ULEA UR16, UR33, UR32, 0xf ;  /* 0x0000002021107291 */ /* 0x004fc6000f8e783f */
[----:B------:R-:W-:Y:S02]  /*27d0*/  ISETP.LT.U32.AND P0, PT, R2, 0x20, P0 ;  /* 0x000000200200780c */ /* 0x000fe40000701070 */
[----:B------:R-:W-:Y:S01]  /*27e0*/  ELECT P1, URZ, PT ;  /* 0x00000000003f782f */ /* 0x000fe20003820000 */
[----:B------:R-:W-:-:S03]  /*27f0*/  ULEA UR12, UR33, UR32, 0xe ;  /* 0x00000020210c7291 */ /* 0x000fc6000f8e703f */
[----:B------:R-:W-:Y:S01]  /*2800*/  ISETP.LT.U32.AND P1, PT, R2, 0x20, P1 ;  /* 0x000000200200780c */ /* 0x000fe20000f21070 */
[----:B------:R-:W-:Y:S01]  /*2810*/  UMOV UR14, UR18 ;  /* 0x00000012000e7c82 */ /* 0x000fe20008000000 */
[----:B------:R-:W-:-:S05]  /*2820*/  UIADD3 UR12, UR12, 0x18000, URZ ;  /* 0x000180000c0c7890 */ /* 0x000fca000fffe03f */
[----:B------:R-:W-:Y:S01]  /*2830*/  VOTEU.ANY UP0, P0 ;  /* 0x00000000003f7886 */ /* 0x000fe20000000100 */
[----:B------:R-:W-:Y:S01]  /*2840*/  VOTEU.ANY UP2, P0 ;  /* 0x00000000003f7886 */ /* 0x000fe20000040100 */
[----:B------:R1:W-:Y:S01]  /*2850*/  @!P2 SYNCS.ARRIVE.TRANS64 RZ, [UR24+0x24000], R0 ;  /* 0x02400000ffffa9a7 */ /* 0x0003e20008000018 */
[----:B------:R2:W-:Y:S06]  /*2860*/  MEMBAR.ALL.CTA ;  /* 0x0000000000007992 */ /* 0x0005ec0000008000 */
[----:B--2---:R-:W2:Y:S01]  /*2870*/  FENCE.VIEW.ASYNC.S ;  /* 0x00000000000073c6 */ /* 0x004ea20000000000 */
[----:B------:R-:W-:Y:S01]  /*2880*/  @UP0 UIADD3 UR17, UR24, 0x24000, URZ ;  /* 0x0002400018110890 */ /* 0x000fe2000fffe03f */
[----:B------:R-:W-:Y:S01]  /*2890*/  @UP0 UMOV UR20, UR6 ;  /* 0x0000000600140c82 */ /* 0x000fe20008000000 */
[----:B------:R-:W-:Y:S01]  /*28a0*/  @UP0 UMOV UR21, UR7 ;  /* 0x0000000700150c82 */ /* 0x000fe20008000000 */
[----:B--2---:R-:W-:Y:S01]  /*28b0*/  VOTEU.ANY UP1, P1 ;  /* 0x00000000003f7886 */ /* 0x004fe20000820100 */
[----:B------:R-:W-:Y:S01]  /*28c0*/  VOTEU.ANY UP3, P1 ;  /* 0x00000000003f7886 */ /* 0x000fe20000860100 */
[----:B-1----:R-:W-:-:S03]  /*28d0*/  IMAD.U32 R0, RZ, RZ, UR35 ;  /* 0x00000023ff007e24 */ /* 0x002fc6000f8e00ff */
[----:B------:R-:W-:Y:S01]  /*28e0*/  @UP1 UIADD3 UR13, UR24, 0x24000, URZ ;  /* 0x00024000180d1890 */ /* 0x000fe2000fffe03f */
[----:B------:R-:W-:Y:S01]  /*28f0*/  @UP1 UMOV UR22, UR8 ;  /* 0x0000000800161c82 */ /* 0x000fe20008000000 */
[----:B------:R-:W-:Y:S01]  /*2900*/  @UP1 UMOV UR23, UR9 ;  /* 0x0000000900171c82 */ /* 0x000fe20008000000 */
[----:B------:R-:W-:Y:S01]  /*2910*/  SHF.L.U32 R0, R0, 0x1f, RZ ;  /* 0x0000001f00007819 */ /* 0x000fe200000006ff */
[----:B------:R-:W-:Y:S06]  /*2920*/  BAR.SYNC.DEFER_BLOCKING 0x0 ;  /* 0x0000000000007b1d */ /* 0x000fec0000010000 */
[----:B------:R1:W-:Y:S02]  /*2930*/  @UP2 UTMALDG.2D [UR16], [UR20] ;  /* 0x00000010140025b4 */ /* 0x0003e40008008000 */
[----:B------:R-:W-:Y:S06]  /*2940*/  BAR.SYNC.DEFER_BLOCKING 0x0 ;  /* 0x0000000000007b1d */ /* 0x000fec0000010000 */
[----:B------:R1:W-:Y:S02]  /*2950*/  @UP3 UTMALDG.2D [UR12], [UR22] ;  /* 0x0000000c160035b4 */ /* 0x0003e40008008000 */
[----:B------:R-:W-:Y:S06]  /*2960*/  BAR.SYNC.DEFER_BLOCKING 0x0 ;  /* 0x0000000000007b1d */ /* 0x000fec0000010000 */
[----:B------:R-:W2:Y:S02]  /*2970*/  SYNCS.PHASECHK.TRANS64.TRYWAIT P0, [UR24+0x24000], R0 ;  /* 0x02400000ff0075a7 */ /* 0x000ea40008000158 */
[----:B-12---:R-:W-:Y:S05]  /*2980*/  @!P0 BRA `(.L_x_49) ;  /* 0x0000002400288947 */ /* 0x006fea0003800000 */
.L_x_51:
[----:B------:R-:W-:Y:S01]  /*2990*/  STL.64 [R1+0x1f8], R86 ;  /* 0x0001f85601007387 */ /* 0x000fe20000100a00 */
[----:B------:R-:W-:Y:S01]  /*29a0*/  USHF.R.U32.HI UR28, URZ, 0x4, UR16 ;  /* 0x000000043f1c7899 */ /* 0x000fe20008011610 */
[----:B------:R-:W1:Y:S02]  /*29b0*/  LDC R0, c[0x0][0x230] ;  /* 0x00008c00ff007b82 */ /* 0x000e640000000800 */
[----:B------:R-:W-:Y:S04]  /*29c0*/  STL.64 [R1+0x1f0], R84 ;  /* 0x0001f05401007387 */ /* 0x000fe80000100a00 */
        /* <DEDUP_REMOVED lines=29> */
[----:B------:R2:W-:Y:S04]  /*2ba0*/  STL.64 [R1+0x100], R24 ;  /* 0x0001001801007387 */ /* 0x0005e80000100a00 */
[----:B--2---:R-:W2:Y:S04]  /*2bb0*/  LDL.LU.64 R24, [R1] ;  /* 0x0000000001187983 */ /* 0x004ea80000300a00 */
[----:B------:R-:W2:Y:S04]  /*2bc0*/  LDL.LU.64 R26, [R1+0x8] ;  /* 0x00000800011a7983 */ /* 0x000ea80000300a00 */
        /* <DEDUP_REMOVED lines=29> */
[----:B------:R-:W2:Y:S01]  /*2da0*/  LDL.LU.64 R86, [R1+0xf8] ;  /* 0x0000f80001567983 */ /* 0x000ea20000300a00 */
[----:B------:R-:W-:-:S02]  /*2db0*/  USHF.R.U32.HI UR30, URZ, 0x4, UR12 ;  /* 0x000000043f1e7899 */ /* 0x000fc4000801160c */
[----:B------:R-:W-:Y:S02]  /*2dc0*/  USGXT.U32 UR28, UR28, 0xe ;  /* 0x0000000e1c1c789a */ /* 0x000fe40008000000 */
[----:B------:R-:W-:Y:S01]  /*2dd0*/  USGXT.U32 UR30, UR30, 0xe ;  /* 0x0000000e1e1e789a */ /* 0x000fe20008000000 */
[----:B------:R-:W-:Y:S01]  /*2de0*/  UMOV UR29, 0x40000040 ;  /* 0x40000040001d7882 */ /* 0x000fe20000000000 */
[----:B------:R-:W-:Y:S01]  /*2df0*/  UMOV UR31, 0x40000040 ;  /* 0x40000040001f7882 */ /* 0x000fe20000000000 */
[----:B------:R-:W-:Y:S02]  /*2e00*/  UIADD3 UR36, UP0, UR28, 0x2, URZ ;  /* 0x000000021c247890 */ /* 0x000fe4000ff1e03f */
[----:B------:R-:W-:Y:S01]  /*2e10*/  UIADD3 UR38, UP1, UR30, 0x2, URZ ;  /* 0x000000021e267890 */ /* 0x000fe2000ff3e03f */
[----:B------:R-:W-:Y:S01]  /*2e20*/  UMOV UR12, URZ ;  /* 0x0000003f000c7c82 */ /* 0x000fe20008000000 */
[----:B------:R-:W-:Y:S01]  /*2e30*/  UMOV UR13, URZ ;  /* 0x0000003f000d7c82 */ /* 0x000fe20008000000 */
[----:B------:R-:W-:-:S02]  /*2e40*/  UIADD3.X UR37, UR12, 0x40000040, URZ, UP0, !UPT ;  /* 0x400000400c257890 */ /* 0x000fc400087fe43f */
[----:B------:R-:W-:Y:S02]  /*2e50*/  UIADD3.X UR39, UR13, 0x40000040, URZ, UP1, !UPT ;  /* 0x400000400d277890 */ /* 0x000fe40008ffe43f */
[----:B------:R-:W-:Y:S02]  /*2e60*/  UIADD3.64 UR24, UR36, 0x2, URZ ;  /* 0x0000000224187897 */ /* 0x000fe4000fffe03f */
[----:B------:R-:W-:Y:S02]  /*2e70*/  UIADD3.64 UR26, UR38, 0x2, URZ ;  /* 0x00000002261a7897 */ /* 0x000fe4000fffe03f */
[----:B------:R-:W-:Y:S02]  /*2e80*/  UIADD3.64 UR20, UR36, 0x4, URZ ;  /* 0x0000000424147897 */ /* 0x000fe4000fffe03f */
[----:B------:R-:W-:Y:S01]  /*2e90*/  UIADD3.64 UR22, UR38, 0x4, URZ ;  /* 0x0000000426167897 */ /* 0x000fe2000fffe03f */
[----:B--2---:R-:W-:-:S06]  /*2ea0*/  WARPGROUP.ARRIVE ;  /* 0x00000000000079c5 */ /* 0x004fcc0000000000 */
[----:B------:R-:W-:Y:S03]  /*2eb0*/  QGMMA.64x128x32.F32.E4M3.E4M3 R24, gdesc[UR28], R24, gsb0 ;  /* 0x01e000001c1879f3 */ /* 0x000fe60008000818 */
[----:B------:R-:W-:Y:S02]  /*2ec0*/  WARPGROUP.DEPBAR.LE gsb0, 0x0 ;  /* 0x00008000000079c5 */ /* 0x000fe40000010000 */
[----:B------:R-:W-:-:S07]  /*2ed0*/  WARPGROUP.ARRIVE ;  /* 0x00000000000079c5 */ /* 0x000fce0000000000 */
[----:B------:R-:W-:Y:S03]  /*2ee0*/  QGMMA.64x128x32.F32.E4M3.E4M3 R24, gdesc[UR36], R24, gsb0 ;  /* 0x01e00000241879f3 */ /* 0x000fe60008000818 */
[----:B------:R-:W-:Y:S02]  /*2ef0*/  WARPGROUP.DEPBAR.LE gsb0, 0x0 ;  /* 0x00008000000079c5 */ /* 0x000fe40000010000 */
[----:B------:R-:W-:-:S07]  /*2f00*/  WARPGROUP.ARRIVE ;  /* 0x00000000000079c5 */ /* 0x000fce0000000000 */
[----:B------:R-:W-:Y:S01]  /*2f10*/  QGMMA.64x128x32.F32.E4M3.E4M3 R24, gdesc[UR24], R24, gsb0 ;  /* 0x01e00000181879f3 */ /* 0x000fe20008000818 */
[----:B------:R-:W-:Y:S02]  /*2f20*/  UIADD3.64 UR28, UR36, 0x1fe, URZ ;  /* 0x000001fe241c7897 */ /* 0x000fe4000fffe03f */
[----:B------:R-:W-:Y:S02]  /*2f30*/  WARPGROUP.DEPBAR.LE gsb0, 0x0 ;  /* 0x00008000000079c5 */ /* 0x000fe40000010000 */
[----:B------:R-:W-:-:S07]  /*2f40*/  WARPGROUP.ARRIVE ;  /* 0x00000000000079c5 */ /* 0x000fce0000000000 */
[----:B------:R-:W-:Y:S01]  /*2f50*/  QGMMA.64x128x32.F32.E4M3.E4M3 R24, gdesc[UR20], R24, gsb0 ;  /* 0x01e00000141879f3 */ /* 0x000fe20008000818 */
[----:B------:R-:W-:Y:S01]  /*2f60*/  UIADD3.64 UR40, UR36, 0x200, URZ ;  /* 0x0000020024287897 */ /* 0x000fe2000fffe03f */
[----:B------:R-:W-:Y:S01]  /*2f70*/  UMOV UR42, UR38 ;  /* 0x00000026002a7c82 */ /* 0x000fe20008000000 */
[----:B------:R-:W-:Y:S01]  /*2f80*/  UMOV UR43, UR39 ;  /* 0x00000027002b7c82 */ /* 0x000fe20008000000 */
[----:B------:R-:W-:Y:S02]  /*2f90*/  WARPGROUP.DEPBAR.LE gsb0, 0x0 ;  /* 0x00008000000079c5 */ /* 0x000fe40000010000 */
[----:B------:R-:W-:Y:S01]  /*2fa0*/  WARPGROUP.ARRIVE ;  /* 0x00000000000079c5 */ /* 0x000fe20000000000 */
[----:B------:R-:W-:Y:S01]  /*2fb0*/  UIADD3.64 UR24, UR36, 0x202, URZ ;  /* 0x0000020224187897 */ /* 0x000fe2000fffe03f */
[----:B------:R-:W-:Y:S04]  /*2fc0*/  STL.64 [R1], R24 ;  /* 0x0000001801007387 */ /* 0x000fe80000100a00 */
[----:B------:R-:W-:Y:S01]  /*2fd0*/  QGMMA.64x128x32.F32.E4M3.E4M3 R152, gdesc[UR28], R152, gsb0 ;  /* 0x01e000001c9879f3 */ /* 0x000fe20008000898 */
[----:B------:R-:W-:Y:S01]  /*2fe0*/  UIADD3.64 UR20, UR36, 0x204, URZ ;  /* 0x0000020424147897 */ /* 0x000fe2000fffe03f */
[----:B------:R-:W-:Y:S01]  /*2ff0*/  STL.64 [R1+0x8], R26 ;  /* 0x0000081a01007387 */ /* 0x000fe20000100a00 */
[----:B------:R-:W-:-:S03]  /*3000*/  UIADD3.64 UR28, UR36, 0x3fe, URZ ;  /* 0x000003fe241c7897 */ /* 0x000fc6000fffe03f */
        /* <DEDUP_REMOVED lines=29> */
[----:B------:R2:W-:Y:S01]  /*31e0*/  STL.64 [R1+0xf8], R86 ;  /* 0x0000f85601007387 */ /* 0x0005e20000100a00 */
[----:B------:R-:W-:-:S02]  /*31f0*/  WARPGROUP.DEPBAR.LE gsb0, 0x0 ;  /* 0x00008000000079c5 */ /* 0x000fc40000010000 */
[----:B------:R-:W-:Y:S01]  /*3200*/  WARPGROUP.ARRIVE ;  /* 0x00000000000079c5 */ /* 0x000fe20000000000 */
[----:B--2---:R-:W2:Y:S04]  /*3210*/  LDL.LU.64 R86, [R1+0x1f8] ;  /* 0x0001f80001567983 */ /* 0x004ea80000300a00 */
[----:B------:R-:W2:Y:S01]  /*3220*/  LDL.LU.64 R84, [R1+0x1f0] ;  /* 0x0001f00001547983 */ /* 0x000ea20000300a00 */
[----:B------:R-:W-:Y:S03]  /*3230*/  QGMMA.64x128x32.F32.E4M3.E4M3 R152, gdesc[UR40], R152, gsb0 ;  /* 0x01e00000289879f3 */ /* 0x000fe60008000898 */
[----:B------:R-:W2:Y:S01]  /*3240*/  LDL.LU.64 R82, [R1+0x1e8] ;  /* 0x0001e80001527983 */ /* 0x000ea20000300a00 */
[----:B------:R-:W-:Y:S01]  /*3250*/  UIADD3.64 UR40, UR36, 0x400, URZ ;  /* 0x0000040024287897 */ /* 0x000fe2000fffe03f */
[----:B------:R-:W-:Y:S01]  /*3260*/  UMOV UR42, UR38 ;  /* 0x00000026002a7c82 */ /* 0x000fe20008000000 */
[----:B------:R-:W-:Y:S01]  /*3270*/  UMOV UR43, UR39 ;  /* 0x00000027002b7c82 */ /* 0x000fe20008000000 */
        /* <DEDUP_REMOVED lines=29> */
[----:B------:R-:W-:-:S02]  /*3450*/  UIADD3 UR18, UR18, 0x80, URZ ;  /* 0x0000008012127890 */ /* 0x000fc4000fffe03f */
[----:B------:R-:W-:-:S04]  /*3460*/  UIADD3 UR33, UR33, 0x1, URZ ;  /* 0x0000000121217890 */ /* 0x000fc8000fffe03f */
[----:B-1----:R-:W-:Y:S01]  /*3470*/  ISETP.LE.AND P0, PT, R0, UR18, PT ;  /* 0x0000001200007c0c */ /* 0x002fe2000bf03270 */
[----:B------:R-:W-:-:S04]  /*3480*/  UISETP.NE.U32.AND UP0, UPT, UR33, 0x3, UPT ;  /* 0x000000032100788c */ /* 0x000fc8000bf05070 */
[----:B------:R-:W-:Y:S01]  /*3490*/  USEL UR12, URZ, 0x1, UP0 ;  /* 0x000000013f0c7887 */ /* 0x000fe20008000000 */
[----:B------:R-:W-:Y:S02]  /*34a0*/  WARPGROUP.DEPBAR.LE gsb0, 0x0 ;  /* 0x00008000000079c5 */ /* 0x000fe40000010000 */
[----:B------:R-:W-:Y:S01]  /*34b0*/  WARPGROUP.ARRIVE ;  /* 0x00000000000079c5 */ /* 0x000fe20000000000 */
[----:B------:R-:W-:Y:S02]  /*34c0*/  USEL UR33, UR33, URZ, UP0 ;  /* 0x0000003f21217287 */ /* 0x000fe40008000000 */
[----:B------:R-:W-:-:S03]  /*34d0*/  ULOP3.LUT UR35, UR35, UR12, URZ, 0x3c, !UPT ;  /* 0x0000000c23237292 */ /* 0x000fc6000f8e3c3f */
[----:B------:R-:W-:Y:S01]  /*34e0*/  QGMMA.64x128x32.F32.E4M3.E4M3 R152, gdesc[UR24], R152, gsb0 ;  /* 0x01e00000189879f3 */ /* 0x000fe20008000898 */
[----:B------:R-:W-:Y:S02]  /*34f0*/  UIADD3.64 UR24, UR36, 0x402, URZ ;  /* 0x0000040224187897 */ /* 0x000fe4000fffe03f */
[----:B------:R-:W-:Y:S02]  /*3500*/  WARPGROUP.DEPBAR.LE gsb0, 0x0 ;  /* 0x00008000000079c5 */ /* 0x000fe40000010000 */
[----:B------:R-:W-:-:S07]  /*3510*/  WARPGROUP.ARRIVE ;  /* 0x00000000000079c5 */ /* 0x000fce0000000000 */
        /* <DEDUP_REMOVED lines=18> */
[----:B--2---:R-:W-:-:S07]  /*3640*/  WARPGROUP.ARRIVE ;  /* 0x00000000000079c5 */ /* 0x004fce0000000000 */
[----:B------:R-:W-:Y:S01]  /*3650*/  QGMMA.64x128x32.F32.E4M3.E4M3 R24, gdesc[UR28], R24, gsb0 ;  /* 0x01e000001c1879f3 */ /* 0x000fe20008000818 */
[----:B------:R-:W-:Y:S01]  /*3660*/  UIADD3.64 UR28, UR36, 0x600, URZ ;  /* 0x00000600241c7897 */ /* 0x000fe2000fffe03f */
[----:B------:R-:W-:Y:S01]  /*3670*/  UMOV UR30, UR38 ;  /* 0x00000026001e7c82 */ /* 0x000fe20008000000 */
[----:B------:R-:W-:Y:S01]  /*3680*/  UMOV UR31, UR39 ;  /* 0x00000027001f7c82 */ /* 0x000fe20008000000 */
[----:B------:R-:W-:Y:S02]  /*3690*/  WARPGROUP.DEPBAR.LE gsb0, 0x0 ;  /* 0x00008000000079c5 */ /* 0x000fe40000010000 */
[----:B------:R-:W-:-:S06]  /*36a0*/  WARPGROUP.ARRIVE ;  /* 0x00000000000079c5 */ /* 0x000fcc0000000000 */
[----:B------:R-:W-:Y:S03]  /*36b0*/  QGMMA.64x128x32.F32.E4M3.E4M3 R24, gdesc[UR28], R24, gsb0 ;  /* 0x01e000001c1879f3 */ /* 0x000fe60008000818 */
[----:B------:R-:W-:Y:S02]  /*36c0*/  WARPGROUP.DEPBAR.LE gsb0, 0x0 ;  /* 0x00008000000079c5 */ /* 0x000fe40000010000 */
[----:B------:R-:W-:-:S07]  /*36d0*/  WARPGROUP.ARRIVE ;  /* 0x00000000000079c5 */ /* 0x000fce0000000000 */
[----:B------:R-:W-:Y:S03]  /*36e0*/  QGMMA.64x128x32.F32.E4M3.E4M3 R24, gdesc[UR24], R24, gsb0 ;  /* 0x01e00000181879f3 */ /* 0x000fe60008000818 */
[----:B------:R-:W-:Y:S02]  /*36f0*/  WARPGROUP.DEPBAR.LE gsb0, 0x0 ;  /* 0x00008000000079c5 */ /* 0x000fe40000010000 */
[----:B------:R-:W-:-:S07]  /*3700*/  WARPGROUP.ARRIVE ;  /* 0x00000000000079c5 */ /* 0x000fce0000000000 */
[----:B------:R-:W-:Y:S03]  /*3710*/  QGMMA.64x128x32.F32.E4M3.E4M3 R24, gdesc[UR20], R24, gsb0 ;  /* 0x01e00000141879f3 */ /* 0x000fe60008000818 */
[----:B------:R-:W-:Y:S02]  /*3720*/  WARPGROUP.DEPBAR.LE gsb0, 0x0 ;  /* 0x00008000000079c5 */ /* 0x000fe40000010000 */
[----:B------:R-:W-:Y:S05]  /*3730*/  @!P0 BRA `(.L_x_50) ;  /* 0xfffffff000108947 */ /* 0x000fea000383ffff */
.L_x_48:
[----:B------:R5:W-:Y:S04]  /*3740*/  STL [R1+0x10c], R84 ;  /* 0x00010c5401007387 */ /* 0x000be80000100800 */
[----:B-1----:R-:W2:Y:S01]  /*3750*/  LDL.LU R5, [R1+0x4] ;  /* 0x0000040001057983 */ /* 0x002ea20000300800 */
[----:B---3--:R-:W-:Y:S06]  /*3760*/  BAR.SYNC.DEFER_BLOCKING 0x0 ;  /* 0x0000000000007b1d */ /* 0x008fec0000010000 */
[----:B-----5:R-:W2:Y:S04]  /*3770*/  LDL.LU R84, [R1] ;  /* 0x0000000001547983 */ /* 0x020ea80000300800 */
[----:B------:R1:W-:Y:S04]  /*3780*/  STL [R1+0x108], R85 ;  /* 0x0001085501007387 */ /* 0x0003e80000100800 */
[----:B-1----:R-:W3:Y:S01]  /*3790*/  LDL.LU R85, [R1+0x8] ;  /* 0x0000080001557983 */ /* 0x002ee20000300800 */
[----:B------:R-:W1:Y:S03]  /*37a0*/  @!P2 SYNCS.CCTL.IV [UR32+0x24000] ;  /* 0x02400000ff00a9b1 */ /* 0x000e660008000020 */
[----:B------:R-:W3:Y:S04]  /*37b0*/  LDL.LU R3, [R1+0xc] ;  /* 0x00000c0001037983 */ /* 0x000ee80000300800 */
[----:B------:R5:W-:Y:S01]  /*37c0*/  STL [R1+0x104], R86 ;  /* 0x0001045601007387 */ /* 0x000be20000100800 */
[----:B-1----:R-:W-:Y:S06]  /*37d0*/  BAR.SYNC.DEFER_BLOCKING 0x0 ;  /* 0x0000000000007b1d */ /* 0x002fec0000010000 */
[----:B-----5:R-:W5:Y:S04]  /*37e0*/  LDL.LU R86, [R1+0x10] ;  /* 0x0000100001567983 */ /* 0x020f680000300800 */
[----:B------:R-:W5:Y:S04]  /*37f0*/  LDL.LU R0, [R1+0x14] ;  /* 0x0000140001007983 */ /* 0x000f680000300800 */
[----:B------:R1:W-:Y:S01]  /*3800*/  STL [R1+0x100], R87 ;  /* 0x0001005701007387 */ /* 0x0003e20000100800 */
[----:B------:R-:W-:Y:S01]  /*3810*/  F2FP.SATFINITE.E4M3.F32.PACK_AB_MERGE_C R24, R25, R24, RZ ;  /* 0x000000181918723e */ /* 0x000fe200048070ff */
[----:B------:R-:W4:Y:S02]  /*3820*/  @!P2 SYNCS.CCTL.IV [UR32+0x24008] ;  /* 0x02400800ff00a9b1 */ /* 0x000f240008000020 */
[----:B----4-:R-:W-:Y:S06]  /*3830*/  BAR.SYNC.DEFER_BLOCKING 0x0 ;  /* 0x0000000000007b1d */ /* 0x010fec0000010000 */
[----:B-1----:R-:W4:Y:S04]  /*3840*/  LDL.LU R87, [R1+0x18] ;  /* 0x0000180001577983 */ /* 0x002f280000300800 */
[----:B------:R-:W4:Y:S04]  /*3850*/  LDL.LU R4, [R1+0x1c] ;  /* 0x00001c0001047983 */ /* 0x000f280000300800 */
[----:B------:R-:W4:Y:S04]  /*3860*/  LDL.LU R7, [R1+0x20] ;  /* 0x0000200001077983 */ /* 0x000f280000300800 */
[----:B------:R-:W4:Y:S04]  /*3870*/  LDL.LU R6, [R1+0x24] ;  /* 0x0000240001067983 */ /* 0x000f280000300800 */
[----:B------:R-:W4:Y:S01]  /*3880*/  LDL.LU R2, [R1+0x28] ;  /* 0x0000280001027983 */ /* 0x000f220000300800 */
[----:B------:R-:W-:Y:S01]  /*3890*/  F2FP.SATFINITE.E4M3.F32.PACK_AB_MERGE_C R26, R27, R26, RZ ;  /* 0x0000001a1b1a723e */ /* 0x000fe200048070ff */
[----:B------:R-:W1:Y:S02]  /*38a0*/  @!P2 SYNCS.CCTL.IV [UR32+0x24010] ;  /* 0x02401000ff00a9b1 */ /* 0x000e640008000020 */
[----:B------:R-:W4:Y:S04]  /*38b0*/  LDL.LU R8, [R1+0x2c] ;  /* 0x00002c0001087983 */ /* 0x000f280000300800 */
        /* <DEDUP_REMOVED lines=51> */
[----:B------:R-:W4:Y:S01]  /*3bf0*/  LDL.LU R226, [R1+0xfc] ;  /* 0x0000fc0001e27983 */ /* 0x000f220000300800 */
[----:B--2---:R-:W-:-:S03]  /*3c00*/  F2FP.SATFINITE.E4M3.F32.PACK_AB_MERGE_C R5, R5, R84, RZ ;  /* 0x000000540505723e */ /* 0x004fc600048070ff */
[----:B------:R-:W2:Y:S01]  /*3c10*/  LDL.LU R84, [R1+0x10c] ;  /* 0x00010c0001547983 */ /* 0x000ea20000300800 */
[----:B---3--:R-:W-:-:S03]  /*3c20*/  F2FP.SATFINITE.E4M3.F32.PACK_AB_MERGE_C R3, R3, R85, RZ ;  /* 0x000000550303723e */ /* 0x008fc600048070ff */
[----:B------:R-:W2:Y:S01]  /*3c30*/  LDL.LU R85, [R1+0x108] ;  /* 0x0001080001557983 */ /* 0x000ea20000300800 */
[----:B-----5:R-:W-:-:S03]  /*3c40*/  F2FP.SATFINITE.E4M3.F32.PACK_AB_MERGE_C R0, R0, R86, RZ ;  /* 0x000000560000723e */ /* 0x020fc600048070ff */
[----:B------:R-:W3:Y:S01]  /*3c50*/  LDL.LU R86, [R1+0x104] ;  /* 0x0001040001567983 */ /* 0x000ee20000300800 */
[----:B----4-:R-:W-:-:S03]  /*3c60*/  F2FP.SATFINITE.E4M3.F32.PACK_AB_MERGE_C R4, R4, R87, RZ ;  /* 0x000000570404723e */ /* 0x010fc600048070ff */
[----:B------:R-:W3:Y:S01]  /*3c70*/  LDL.LU R87, [R1+0x100] ;  /* 0x0001000001577983 */ /* 0x000ee20000300800 */
[----:B------:R-:W-:Y:S02]  /*3c80*/  F2FP.SATFINITE.E4M3.F32.PACK_AB_MERGE_C R152, R153, R152, RZ ;  /* 0x000000989998723e */ /* 0x000fe400048070ff */
[----:B------:R-:W-:Y:S02]  /*3c90*/  ELECT P0, URZ, PT ;  /* 0x00000000003f782f */ /* 0x000fe40003800000 */
[----:B------:R-:W-:Y:S01]  /*3ca0*/  F2FP.SATFINITE.E4M3.F32.PACK_AB_MERGE_C R154, R155, R154, RZ ;  /* 0x0000009a9b9a723e */ /* 0x000fe200048070ff */
[----:B------:R-:W-:Y:S01]  /*3cb0*/  UMOV UR33, UR15 ;  /* 0x0000000f00217c82 */ /* 0x000fe20008000000 */
[----:B------:R-:W-:Y:S01]  /*3cc0*/  F2FP.SATFINITE.E4M3.F32.PACK_AB_MERGE_C R156, R157, R156, RZ ;  /* 0x0000009c9d9c723e */ /* 0x000fe200048070ff */
[----:B------:R-:W-:Y:S01]  /*3cd0*/  UMOV UR34, UR19 ;  /* 0x0000001300227c82 */ /* 0x000fe20008000000 */
[----:B------:R-:W-:Y:S02]  /*3ce0*/  F2FP.SATFINITE.E4M3.F32.PACK_AB_MERGE_C R6, R6, R7, RZ ;  /* 0x000000070606723e */ /* 0x000fe400048070ff */
[----:B------:R-:W4:Y:S01]  /*3cf0*/  S2R R7, SR_TID.X ;  /* 0x0000000000077919 */ /* 0x000f220000002100 */
[----:B------:R-:W-:-:S02]  /*3d00*/  F2FP.SATFINITE.E4M3.F32.PACK_AB_MERGE_C R158, R159, R158, RZ ;  /* 0x0000009e9f9e723e */ /* 0x000fc400048070ff */
[----:B------:R-:W-:Y:S02]  /*3d10*/  F2FP.SATFINITE.E4M3.F32.PACK_AB_MERGE_C R88, R89, R88, RZ ;  /* 0x000000585958723e */ /* 0x000fe400048070ff */
[----:B------:R-:W-:Y:S02]  /*3d20*/  F2FP.SATFINITE.E4M3.F32.PACK_AB_MERGE_C R90, R91, R90, RZ ;  /* 0x0000005a5b5a723e */ /* 0x000fe400048070ff */
[----:B------:R-:W-:Y:S02]  /*3d30*/  F2FP.SATFINITE.E4M3.F32.PACK_AB_MERGE_C R92, R93, R92, RZ ;  /* 0x0000005c5d5c723e */ /* 0x000fe400048070ff */
[----:B------:R-:W-:Y:S02]  /*3d40*/  F2FP.SATFINITE.E4M3.F32.PACK_AB_MERGE_C R94, R95, R94, RZ ;  /* 0x0000005e5f5e723e */ /* 0x000fe400048070ff */
[----:B------:R-:W-:Y:S02]  /*3d50*/  F2FP.SATFINITE.E4M3.F32.PACK_AB_MERGE_C R28, R29, R28, RZ ;  /* 0x0000001c1d1c723e */ /* 0x000fe400048070ff */
        /* <DEDUP_REMOVED lines=9> */
[----:B------:R-:W-:Y:S01]  /*3df0*/  F2FP.SATFINITE.E4M3.F32.PACK_AB_MERGE_C R98, R99, R98, RZ ;  /* 0x000000626362723e */ /* 0x000fe200048070ff */
[----:B----4-:R-:W-:Y:S01]  /*3e00*/  IMAD.SHL.U32 R25, R7, 0x40, RZ ;  /* 0x0000004007197824 */ /* 0x010fe200078e00ff */
[----:B------:R-:W-:Y:S01]  /*3e10*/  F2FP.SATFINITE.E4M3.F32.PACK_AB_MERGE_C R100, R101, R100, RZ ;  /* 0x000000646564723e */ /* 0x000fe200048070ff */
[----:B------:R-:W-:Y:S01]  /*3e20*/  IMAD.SHL.U32 R27, R7, 0x2, RZ ;  /* 0x00000002071b7824 */ /* 0x000fe200078e00ff */
[----:B------:R-:W-:Y:S02]  /*3e30*/  F2FP.SATFINITE.E4M3.F32.PACK_AB_MERGE_C R102, R103, R102, RZ ;  /* 0x000000666766723e */ /* 0x000fe400048070ff */
[----:B------:R-:W-:-:S02]  /*3e40*/  LOP3.LUT R25, R25, 0x1800, RZ, 0xc0, !PT ;  /* 0x0000180019197812 */ /* 0x000fc400078ec0ff */
[----:B------:R-:W-:Y:S02]  /*3e50*/  LOP3.LUT R27, R27, 0x6, RZ, 0xc0, !PT ;  /* 0x000000061b1b7812 */ /* 0x000fe400078ec0ff */
        /* <DEDUP_REMOVED lines=83> */
[----:B------:R-:W-:Y:S02]  /*4390*/  LOP3.LUT R228, R7, 0x1c, RZ, 0xc0, !PT ;  /* 0x0000001c07e47812 */ /* 0x000fe400078ec0ff */
[----:B------:R-:W-:Y:S02]  /*43a0*/  F2FP.SATFINITE.E4M3.F32.PACK_AB_MERGE_C R76, R77, R76, RZ ;  /* 0x0000004c4d4c723e */ /* 0x000fe400048070ff */
[----:B------:R-:W-:Y:S01]  /*43b0*/  F2FP.SATFINITE.E4M3.F32.PACK_AB_MERGE_C R78, R79, R78, RZ ;  /* 0x0000004e4f4e723e */ /* 0x000fe200048070ff */
[C---:B------:R-:W-:Y:S01]  /*43c0*/  IMAD R25, R228.reuse, 0x20, R25 ;  /* 0x00000020e4197824 */ /* 0x040fe200078e0219 */
[----:B------:R-:W-:Y:S01]  /*43d0*/  F2FP.SATFINITE.E4M3.F32.PACK_AB_MERGE_C R223, R223, R230, RZ ;  /* 0x000000e6dfdf723e */ /* 0x000fe200048070ff */
[----:B------:R-:W-:Y:S01]  /*43e0*/  IMAD R228, R228, 0x4, R27 ;  /* 0x00000004e4e47824 */ /* 0x000fe200078e021b */
[----:B------:R-:W-:Y:S02]  /*43f0*/  F2FP.SATFINITE.E4M3.F32.PACK_AB_MERGE_C R224, R224, R229, RZ ;  /* 0x000000e5e0e0723e */ /* 0x000fe400048070ff */
[----:B------:R-:W-:Y:S01]  /*4400*/  F2FP.SATFINITE.E4M3.F32.PACK_AB_MERGE_C R226, R226, R227, RZ ;  /* 0x000000e3e2e2723e */ /* 0x000fe200048070ff */
[----:B------:R-:W-:Y:S01]  /*4410*/  IMAD.IADD R25, R25, 0x1, R228 ;  /* 0x0000000119197824 */ /* 0x000fe200078e02e4 */
[----:B------:R-:W-:-:S02]  /*4420*/  F2FP.SATFINITE.E4M3.F32.PACK_AB_MERGE_C R208, R209, R208, RZ ;  /* 0x000000d0d1d0723e */ /* 0x000fc400048070ff */
[----:B------:R-:W-:Y:S02]  /*4430*/  F2FP.SATFINITE.E4M3.F32.PACK_AB_MERGE_C R210, R211, R210, RZ ;  /* 0x000000d2d3d2723e */ /* 0x000fe400048070ff */
[----:B-1----:R1:W-:Y:S01]  /*4440*/  STS.U16 [R25+UR32+0x400], R3 ;  /* 0x0004000319007988 */ /* 0x0023e20008000420 */
[----:B------:R-:W-:Y:S02]  /*4450*/  F2FP.SATFINITE.E4M3.F32.PACK_AB_MERGE_C R212, R213, R212, RZ ;  /* 0x000000d4d5d4723e */ /* 0x000fe400048070ff */
[----:B------:R-:W-:Y:S01]  /*4460*/  F2FP.SATFINITE.E4M3.F32.PACK_AB_MERGE_C R214, R215, R214, RZ ;  /* 0x000000d6d7d6723e */ /* 0x000fe200048070ff */
[----:B------:R4:W-:Y:S01]  /*4470*/  STS.U16 [R25+UR32], R5 ;  /* 0x0000000519007988 */ /* 0x0009e20008000420 */
[----:B------:R-:W-:Y:S02]  /*4480*/  F2FP.SATFINITE.E4M3.F32.PACK_AB_MERGE_C R144, R145, R144, RZ ;  /* 0x000000909190723e */ /* 0x000fe400048070ff */
[----:B------:R-:W-:Y:S01]  /*4490*/  F2FP.SATFINITE.E4M3.F32.PACK_AB_MERGE_C R146, R147, R146, RZ ;  /* 0x000000929392723e */ /* 0x000fe200048070ff */
[----:B------:R-:W-:Y:S01]  /*44a0*/  STS.U16 [R25+UR32+0x8], R0 ;  /* 0x0000080019007988 */ /* 0x000fe20008000420 */
[----:B------:R-:W-:-:S02]  /*44b0*/  F2FP.SATFINITE.E4M3.F32.PACK_AB_MERGE_C R148, R149, R148, RZ ;  /* 0x000000949594723e */ /* 0x000fc400048070ff */
[----:B-1----:R-:W-:Y:S01]  /*44c0*/  LOP3.LUT R3, R25, 0x10, RZ, 0x3c, !PT ;  /* 0x0000001019037812 */ /* 0x002fe200078e3cff */
[----:B------:R-:W-:Y:S01]  /*44d0*/  STS.U16 [R25+UR32+0x408], R4 ;  /* 0x0004080419007988 */ /* 0x000fe20008000420 */
[----:B------:R-:W-:Y:S02]  /*44e0*/  F2FP.SATFINITE.E4M3.F32.PACK_AB_MERGE_C R150, R151, R150, RZ ;  /* 0x000000969796723e */ /* 0x000fe400048070ff */
[----:B----4-:R-:W-:Y:S01]  /*44f0*/  LOP3.LUT R5, R25, 0x20, RZ, 0x3c, !PT ;  /* 0x0000002019057812 */ /* 0x010fe200078e3cff */
[----:B------:R-:W-:Y:S01]  /*4500*/  STS.U16 [R25+UR32+0x2000], R152 ;  /* 0x0020009819007988 */ /* 0x000fe20008000420 */
[----:B------:R-:W-:Y:S02]  /*4510*/  F2FP.SATFINITE.E4M3.F32.PACK_AB_MERGE_C R80, R81, R80, RZ ;  /* 0x000000505150723e */ /* 0x000fe400048070ff */
[----:B------:R-:W-:Y:S01]  /*4520*/  F2FP.SATFINITE.E4M3.F32.PACK_AB_MERGE_C R82, R83, R82, RZ ;  /* 0x000000525352723e */ /* 0x000fe200048070ff */
[----:B------:R-:W-:Y:S01]  /*4530*/  STS.U16 [R25+UR32+0x2400], R154 ;  /* 0x0024009a19007988 */ /* 0x000fe20008000420 */
[----:B------:R-:W-:-:S02]  /*4540*/  LOP3.LUT R2, R7, 0x7f, RZ, 0xc0, !PT ;  /* 0x0000007f07027812 */ /* 0x000fc400078ec0ff */
[----:B--2---:R-:W-:Y:S01]  /*4550*/  F2FP.SATFINITE.E4M3.F32.PACK_AB_MERGE_C R84, R85, R84, RZ ;  /* 0x000000545554723e */ /* 0x004fe200048070ff */
[----:B------:R-:W-:Y:S01]  /*4560*/  STS.U16 [R25+UR32+0x2008], R156 ;  /* 0x0020089c19007988 */ /* 0x000fe20008000420 */
[----:B------:R-:W-:-:S03]  /*4570*/  ISETP.LT.U32.AND P0, PT, R2, 0x20, P0 ;  /* 0x000000200200780c */ /* 0x000fc60000701070 */
[----:B------:R-:W-:Y:S04]  /*4580*/  STS.U16 [R25+UR32+0x2408], R158 ;  /* 0x0024089e19007988 */ /* 0x000fe80008000420 */
[----:B------:R-:W-:Y:S04]  /*4590*/  STS.U16 [R25+UR32+0x4000], R88 ;  /* 0x0040005819007988 */ /* 0x000fe80008000420 */
[----:B------:R-:W-:Y:S02]  /*45a0*/  STS.U16 [R25+UR32+0x4400], R90 ;  /* 0x0044005a19007988 */ /* 0x000fe40008000420 */
[----:B------:R-:W-:Y:S01]  /*45b0*/  VOTEU.ANY UP0, P0 ;  /* 0x00000000003f7886 */ /* 0x000fe20000000100 */
[----:B------:R-:W-:Y:S01]  /*45c0*/  VOTEU.ANY UP1, P0 ;  /* 0x00000000003f7886 */ /* 0x000fe20000020100 */
[----:B------:R-:W-:Y:S03]  /*45d0*/  STS.U16 [R25+UR32+0x4008], R92 ;  /* 0x0040085c19007988 */ /* 0x000fe60008000420 */
[----:B------:R-:W-:Y:S01]  /*45e0*/  @UP0 UMOV UR12, UR10 ;  /* 0x0000000a000c0c82 */ /* 0x000fe20008000000 */
[----:B------:R-:W-:Y:S01]  /*45f0*/  STS.U16 [R25+UR32+0x4408], R94 ;  /* 0x0044085e19007988 */ /* 0x000fe20008000420 */
[----:B------:R-:W-:-:S03]  /*4600*/  @UP0 UMOV UR13, UR11 ;  /* 0x0000000b000d0c82 */ /* 0x000fc60008000000 */
[----:B------:R-:W-:Y:S04]  /*4610*/  STS.U16 [R25+UR32+0x6000], R24 ;  /* 0x0060001819007988 */ /* 0x000fe80008000420 */
[----:B------:R-:W-:Y:S04]  /*4620*/  STS.U16 [R25+UR32+0x6400], R26 ;  /* 0x0064001a19007988 */ /* 0x000fe80008000420 */
[----:B------:R-:W-:Y:S04]  /*4630*/  STS.U16 [R25+UR32+0x6008], R28 ;  /* 0x0060081c19007988 */ /* 0x000fe80008000420 */
[----:B------:R-:W-:Y:S04]  /*4640*/  STS.U16 [R25+UR32+0x6408], R30 ;  /* 0x0064081e19007988 */ /* 0x000fe80008000420 */
[----:B------:R-:W-:Y:S04]  /*4650*/  STS.U16 [R3+UR32], R6 ;  /* 0x0000000603007988 */ /* 0x000fe80008000420 */
[----:B------:R-:W-:Y:S01]  /*4660*/  STS.U16 [R3+UR32+0x400], R8 ;  /* 0x0004000803007988 */ /* 0x000fe20008000420 */
[----:B---3--:R-:W-:-:S03]  /*4670*/  F2FP.SATFINITE.E4M3.F32.PACK_AB_MERGE_C R86, R87, R86, RZ ;  /* 0x000000565756723e */ /* 0x008fc600048070ff */
[----:B------:R-:W-:Y:S04]  /*4680*/  STS.U16 [R3+UR32+0x8], R9 ;  /* 0x0000080903007988 */ /* 0x000fe80008000420 */
        /* <DEDUP_REMOVED lines=12> */
[----:B------:R1:W-:Y:S04]  /*4750*/  STS.U16 [R3+UR32+0x6408], R38 ;  /* 0x0064082603007988 */ /* 0x0003e80008000420 */
[----:B------:R-:W-:Y:S04]  /*4760*/  STS.U16 [R5+UR32], R11 ;  /* 0x0000000b05007988 */ /* 0x000fe80008000420 */
[----:B------:R-:W-:Y:S01]  /*4770*/  STS.U16 [R5+UR32+0x400], R12 ;  /* 0x0004000c05007988 */ /* 0x000fe20008000420 */
[----:B-1----:R-:W-:-:S03]  /*4780*/  LOP3.LUT R3, R25, 0x30, RZ, 0x3c, !PT ;  /* 0x0000003019037812 */ /* 0x002fc600078e3cff */
        /* <DEDUP_REMOVED lines=50> */
[----:B-1----:R-:W-:-:S02]  /*4ab0*/  LOP3.LUT R5, R25, 0x60, RZ, 0x3c, !PT ;  /* 0x0000006019057812 */ /* 0x002fc400078e3cff */
[----:B------:R-:W-:Y:S01]  /*4ac0*/  LOP3.LUT R25, R25, 0x70, RZ, 0x3c, !PT ;  /* 0x0000007019197812 */ /* 0x000fe200078e3cff */
        /* <DEDUP_REMOVED lines=14> */
[----:B------:R-:W-:Y:S04]  /*4bb0*/  STS.U16 [R5+UR32], R219 ;  /* 0x000000db05007988 */ /* 0x000fe80008000420 */
        /* <DEDUP_REMOVED lines=30> */
[----:B------:R-:W-:Y:S01]  /*4da0*/  STS.U16 [R25+UR32+0x6408], R86 ;  /* 0x0064085619007988 */ /* 0x000fe20008000420 */
[----:B------:R1:W-:Y:S06]  /*4db0*/  MEMBAR.ALL.CTA ;  /* 0x0000000000007992 */ /* 0x0003ec0000008000 */
[----:B-1----:R-:W1:Y:S02]  /*4dc0*/  FENCE.VIEW.ASYNC.S ;  /* 0x00000000000073c6 */ /* 0x002e640000000000 */
[----:B-1----:R-:W-:Y:S06]  /*4dd0*/  BAR.SYNC.DEFER_BLOCKING 0x0 ;  /* 0x0000000000007b1d */ /* 0x002fec0000010000 */
[----:B------:R1:W-:Y:S01]  /*4de0*/  @UP1 UTMASTG.2D [UR32], [UR12] ;  /* 0x000000200c0013b5 */ /* 0x0003e20008008000 */
[----:B------:R0:W-:Y:S01]  /*4df0*/  UTMACMDFLUSH ;  /* 0x00000000000079b7 */ /* 0x0001e20000000000 */
[----:B------:R-:W-:-:S04]  /*4e00*/  DEPBAR.LE SB0, 0x0 ;  /* 0x000080000000791a */ /* 0x000fc80000000000 */
[----:B------:R-:W-:Y:S06]  /*4e10*/  BAR.SYNC.DEFER_BLOCKING 0x0 ;  /* 0x0000000000007b1d */ /* 0x000fec0000010000 */
[----:B-1----:R-:W-:Y:S05]  /*4e20*/  EXIT ;  /* 0x000000000000794d */ /* 0x002fea0003800000 */
.L_x_49:
[----:B------:R-:W1:Y:S02]  /*4e30*/  SYNCS.PHASECHK.TRANS64.TRYWAIT P0, [UR24+0x24000], R0 ;  /* 0x02400000ff0075a7 */ /* 0x000e640008000158 */
[----:B-1----:R-:W-:Y:S05]  /*4e40*/  @!P0 BRA `(.L_x_49) ;  /* 0xfffffffc00f88947 */ /* 0x002fea000383ffff */
[----:B------:R-:W-:Y:S05]  /*4e50*/  BRA `(.L_x_51) ;  /* 0xffffffd800cc7947 */ /* 0x000fea000383ffff */
.L_x_52:
[----:B------:R-:W-:-:S00]  /*4e60*/  BRA `(.L_x_52) ;  /* 0xfffffffc00fc7947 */ /* 0x000fc0000383ffff */
[----:B------:R-:W-:-:S00]  /*4e70*/  NOP ;  /* 0x0000000000007918 */ /* 0x000fc00000000000 */
        /* <DEDUP_REMOVED lines=8> */
.L_x_53:


//--------------------- .nv.shared.gluon_wgmma    --------------------------
	.section	.nv.shared.gluon_wgmma,"aw",@nobits
	.sectionflags	@""
	.align	16
	.zero		1024


//--------------------- .nv.shared.reserved.0     --------------------------
	.section	.nv.shared.reserved.0,"aw",@nobits
	.weak		__nv_reservedSMEM_offset_0_alias
	.size		__nv_reservedSMEM_offset_0_alias, 0, 0
	.other		__nv_reservedSMEM_offset_0_alias,@"STO_CUDA_RESERVED_SHARED STV_DEFAULT"
__nv_reservedSMEM_offset_0_alias:
	.zero		0


//--------------------- .nv.constant0.gluon_wgmma --------------------------
	.section	.nv.constant0.gluon_wgmma,"a",@progbits
	.sectionflags	@""
	.align	4
.nv.constant0.gluon_wgmma:
	.zero		608


//--------------------- SYMBOLS --------------------------

	.type		.nv.reservedSmem.offset0,@object
	.size		.nv.reservedSmem.offset0,0x4
